// auto-generated by cutlass_sweep.gemm — config: {"arch": "sm_90", "cluster_m": 4, "cluster_n": 1, "dtype": "bf16", "dtype_b": "bf16", "layout": "nt", "stages": 0, "tile_k": 64, "tile_m": 256, "tile_n": 256}
#include "cutlass/cutlass.h"
#include "cutlass/gemm/collective/collective_builder.hpp"
#include "cutlass/gemm/device/gemm_universal_adapter.h"
#include "cutlass/gemm/kernel/gemm_universal.hpp"
#include "cutlass/epilogue/collective/collective_builder.hpp"

using ElemA = cutlass::bfloat16_t;
using ElemB = cutlass::bfloat16_t;
using ElemCD = cutlass::bfloat16_t;
using Acc  = float;
using TileShape    = cute::Shape<cute::_256, cute::_256, cute::_64>;
using ClusterShape = cute::Shape<cute::_4, cute::_1, cute::_1>;

using CollectiveEpilogue = typename cutlass::epilogue::collective::CollectiveBuilder<
    cutlass::arch::Sm90, cutlass::arch::OpClassTensorOp,
    TileShape, ClusterShape,
    cutlass::epilogue::collective::EpilogueTileAuto,
    Acc, Acc,
    ElemCD, cutlass::layout::RowMajor, 128 / cutlass::sizeof_bits<ElemCD>::value,
    ElemCD, cutlass::layout::RowMajor, 128 / cutlass::sizeof_bits<ElemCD>::value,
    cutlass::epilogue::collective::EpilogueScheduleAuto
  >::CollectiveOp;

using CollectiveMainloop = typename cutlass::gemm::collective::CollectiveBuilder<
    cutlass::arch::Sm90, cutlass::arch::OpClassTensorOp,
    ElemA, cutlass::layout::RowMajor, 128 / cutlass::sizeof_bits<ElemA>::value,
    ElemB, cutlass::layout::ColumnMajor, 128 / cutlass::sizeof_bits<ElemB>::value,
    Acc,
    TileShape, ClusterShape,
    cutlass::gemm::collective::StageCountAutoCarveout<static_cast<int>(sizeof(typename CollectiveEpilogue::SharedStorage))>,
    cutlass::gemm::collective::KernelScheduleAuto
  >::CollectiveOp;

using GemmKernel = cutlass::gemm::kernel::GemmUniversal<
    cute::Shape<int,int,int,int>,
    CollectiveMainloop,
    CollectiveEpilogue
>;
using Gemm = cutlass::gemm::device::GemmUniversalAdapter<GemmKernel>;

// Force the device kernel symbol into the cubin without needing a host main.
auto* _anchor = &cutlass::device_kernel<GemmKernel>;


// ===== COMPILED SASS (sm_90a) =====

	.target	sm_90a

	.elftype	@"ET_EXEC"


//--------------------- .note.nv.tkinfo           --------------------------
	.section	.note.nv.tkinfo,"",@"SHT_NOTE"
	.sectionflags	@"SHF_NOTE_NV_TKINFO"
	.tkinfo
        /*0018*/ 	.word	0x00000002
        /*0030*/ 	.string	""
        /*0030*/ 	.string	"ptxas"
        /*0030*/ 	.string	"Cuda compilation tools, release 13.0, V13.0.88"
        /*0030*/ 	.string	"Build cuda_13.0.r13.0/compiler.36424714_0"
        /*0030*/ 	.string	"-arch sm_90a -m 64 "



//--------------------- .note.nv.cuinfo           --------------------------
	.section	.note.nv.cuinfo,"",@"SHT_NOTE"
	.sectionflags	@"SHF_NOTE_NV_CUINFO"
        /*0018*/ 	.short	0x0002
        /*001a*/ 	.short	0x005a
        /*001c*/ 	.short	0x0082
	.zero		2


//--------------------- .nv.info                  --------------------------
	.section	.nv.info,"",@"SHT_CUDA_INFO"
	.align	4


	//----- nvinfo : EIATTR_REGCOUNT
	.align		4
        /*0000*/ 	.byte	0x04, 0x2f
        /*0002*/ 	.short	(.L_15 - .L_14)
	.align		4
.L_14:
        /*0004*/ 	.word	index@(_ZN7cutlass13device_kernelINS_4gemm6kernel13GemmUniversalIN4cute5tupleIJiiiiEEENS1_10collective13CollectiveMmaINS1_34MainloopSm90TmaGmmaWarpSpecializedILi3ENS5_IJNS4_1CILi4EEENSA_ILi1EEESC_EEENS1_35KernelTmaWarpSpecializedCooperativeEEENS5_IJNSA_ILi256EEESG_NSA_ILi64EEEEEENS_10bfloat16_tENS5_IJlSC_lEEESJ_SK_NS4_8TiledMMAINS4_8MMA_AtomIJNS4_4SM904GMMA28MMA_64x256x16_F32BF16BF16_SSILNSO_5MajorE0ELSQ_0ELNSO_7ScaleInE1ELSR_1EEEEEENS4_6LayoutINS5_IJNSA_ILi2EEESC_SC_EEENS5_IJSC_NSA_ILi0EEESX_EEEEENS5_IJNS4_10UnderscoreES10_S10_EEEEENS4_13SM90_TMA_LOADENS4_14ComposedLayoutINS4_7SwizzleILi3ELi4ELi3EEENS4_18smem_ptr_flag_bitsILi16EEENSU_INS5_IJNSA_ILi8EEESH_EEENS5_IJSH_SC_EEEEEEEvNS4_8identityENS4_23SM90_TMA_LOAD_MULTICASTES1D_vS1E_EENS_8epilogue10collective6detail29Sm90TmaWarpSpecializedAdapterINS1I_15DefaultEpilogueISJ_SK_SK_NS1H_6thread17LinearCombinationISJ_Li1EffLNS1M_9ScaleType4KindE0ELNS_15FloatRoundStyleE2ESJ_EENS1_15EpilogueDefaultEEEEEvvEEEEvNT_6ParamsE)
        /*0008*/ 	.word	0x000000a8


	//----- nvinfo : EIATTR_FRAME_SIZE
	.align		4
.L_15:
        /*000c*/ 	.byte	0x04, 0x11
        /*000e*/ 	.short	(.L_17 - .L_16)
	.align		4
.L_16:
        /*0010*/ 	.word	index@(_ZN7cutlass13device_kernelINS_4gemm6kernel13GemmUniversalIN4cute5tupleIJiiiiEEENS1_10collective13CollectiveMmaINS1_34MainloopSm90TmaGmmaWarpSpecializedILi3ENS5_IJNS4_1CILi4EEENSA_ILi1EEESC_EEENS1_35KernelTmaWarpSpecializedCooperativeEEENS5_IJNSA_ILi256EEESG_NSA_ILi64EEEEEENS_10bfloat16_tENS5_IJlSC_lEEESJ_SK_NS4_8TiledMMAINS4_8MMA_AtomIJNS4_4SM904GMMA28MMA_64x256x16_F32BF16BF16_SSILNSO_5MajorE0ELSQ_0ELNSO_7ScaleInE1ELSR_1EEEEEENS4_6LayoutINS5_IJNSA_ILi2EEESC_SC_EEENS5_IJSC_NSA_ILi0EEESX_EEEEENS5_IJNS4_10UnderscoreES10_S10_EEEEENS4_13SM90_TMA_LOADENS4_14ComposedLayoutINS4_7SwizzleILi3ELi4ELi3EEENS4_18smem_ptr_flag_bitsILi16EEENSU_INS5_IJNSA_ILi8EEESH_EEENS5_IJSH_SC_EEEEEEEvNS4_8identityENS4_23SM90_TMA_LOAD_MULTICASTES1D_vS1E_EENS_8epilogue10collective6detail29Sm90TmaWarpSpecializedAdapterINS1I_15DefaultEpilogueISJ_SK_SK_NS1H_6thread17LinearCombinationISJ_Li1EffLNS1M_9ScaleType4KindE0ELNS_15FloatRoundStyleE2ESJ_EENS1_15EpilogueDefaultEEEEEvvEEEEvNT_6ParamsE)
        /*0014*/ 	.word	0x00000788


	//----- nvinfo : EIATTR_MIN_STACK_SIZE
	.align		4
.L_17:
        /*0018*/ 	.byte	0x04, 0x12
        /*001a*/ 	.short	(.L_19 - .L_18)
	.align		4
.L_18:
        /*001c*/ 	.word	index@(_ZN7cutlass13device_kernelINS_4gemm6kernel13GemmUniversalIN4cute5tupleIJiiiiEEENS1_10collective13CollectiveMmaINS1_34MainloopSm90TmaGmmaWarpSpecializedILi3ENS5_IJNS4_1CILi4EEENSA_ILi1EEESC_EEENS1_35KernelTmaWarpSpecializedCooperativeEEENS5_IJNSA_ILi256EEESG_NSA_ILi64EEEEEENS_10bfloat16_tENS5_IJlSC_lEEESJ_SK_NS4_8TiledMMAINS4_8MMA_AtomIJNS4_4SM904GMMA28MMA_64x256x16_F32BF16BF16_SSILNSO_5MajorE0ELSQ_0ELNSO_7ScaleInE1ELSR_1EEEEEENS4_6LayoutINS5_IJNSA_ILi2EEESC_SC_EEENS5_IJSC_NSA_ILi0EEESX_EEEEENS5_IJNS4_10UnderscoreES10_S10_EEEEENS4_13SM90_TMA_LOADENS4_14ComposedLayoutINS4_7SwizzleILi3ELi4ELi3EEENS4_18smem_ptr_flag_bitsILi16EEENSU_INS5_IJNSA_ILi8EEESH_EEENS5_IJSH_SC_EEEEEEEvNS4_8identityENS4_23SM90_TMA_LOAD_MULTICASTES1D_vS1E_EENS_8epilogue10collective6detail29Sm90TmaWarpSpecializedAdapterINS1I_15DefaultEpilogueISJ_SK_SK_NS1H_6thread17LinearCombinationISJ_Li1EffLNS1M_9ScaleType4KindE0ELNS_15FloatRoundStyleE2ESJ_EENS1_15EpilogueDefaultEEEEEvvEEEEvNT_6ParamsE)
        /*0020*/ 	.word	0x00000788
.L_19:


//--------------------- .nv.compat                --------------------------
	.section	.nv.compat,"",@"SHT_CUDA_COMPAT_INFO"
	.align	4
        /*0000*/ 	.byte	0x02, 0x09, 0x01, 0x00, 0x02, 0x02, 0x04, 0x00, 0x02, 0x05, 0x05, 0x00, 0x03, 0x07, 0x01, 0x01
        /*0010*/ 	.byte	0x02, 0x03, 0x01, 0x00, 0x02, 0x06, 0x01, 0x00, 0x04, 0x0b, 0x08, 0x00, 0x00, 0x00, 0x00, 0x00
        /*0020*/ 	.byte	0x00, 0x00, 0x00, 0x00


//--------------------- .nv.info._ZN7cutlass13device_kernelINS_4gemm6kernel13GemmUniversalIN4cute5tupleIJiiiiEEENS1_10collective13CollectiveMmaINS1_34MainloopSm90TmaGmmaWarpSpecializedILi3ENS5_IJNS4_1CILi4EEENSA_ILi1EEESC_EEENS1_35KernelTmaWarpSpecializedCooperativeEEENS5_IJNSA_ILi256EEESG_NSA_ILi64EEEEEENS_10bfloat16_tENS5_IJlSC_lEEESJ_SK_NS4_8TiledMMAINS4_8MMA_AtomIJNS4_4SM904GMMA28MMA_64x256x16_F32BF16BF16_SSILNSO_5MajorE0ELSQ_0ELNSO_7ScaleInE1ELSR_1EEEEEENS4_6LayoutINS5_IJNSA_ILi2EEESC_SC_EEENS5_IJSC_NSA_ILi0EEESX_EEEEENS5_IJNS4_10UnderscoreES10_S10_EEEEENS4_13SM90_TMA_LOADENS4_14ComposedLayoutINS4_7SwizzleILi3ELi4ELi3EEENS4_18smem_ptr_flag_bitsILi16EEENSU_INS5_IJNSA_ILi8EEESH_EEENS5_IJSH_SC_EEEEEEEvNS4_8identityENS4_23SM90_TMA_LOAD_MULTICASTES1D_vS1E_EENS_8epilogue10collective6detail29Sm90TmaWarpSpecializedAdapterINS1I_15DefaultEpilogueISJ_SK_SK_NS1H_6thread17LinearCombinationISJ_Li1EffLNS1M_9ScaleType4KindE0ELNS_15FloatRoundStyleE2ESJ_EENS1_15EpilogueDefaultEEEEEvvEEEEvNT_6ParamsE --------------------------
	.section	.nv.info._ZN7cutlass13device_kernelINS_4gemm6kernel13GemmUniversalIN4cute5tupleIJiiiiEEENS1_10collective13CollectiveMmaINS1_34MainloopSm90TmaGmmaWarpSpecializedILi3ENS5_IJNS4_1CILi4EEENSA_ILi1EEESC_EEENS1_35KernelTmaWarpSpecializedCooperativeEEENS5_IJNSA_ILi256EEESG_NSA_ILi64EEEEEENS_10bfloat16_tENS5_IJlSC_lEEESJ_SK_NS4_8TiledMMAINS4_8MMA_AtomIJNS4_4SM904GMMA28MMA_64x256x16_F32BF16BF16_SSILNSO_5MajorE0ELSQ_0ELNSO_7ScaleInE1ELSR_1EEEEEENS4_6LayoutINS5_IJNSA_ILi2EEESC_SC_EEENS5_IJSC_NSA_ILi0EEESX_EEEEENS5_IJNS4_10UnderscoreES10_S10_EEEEENS4_13SM90_TMA_LOADENS4_14ComposedLayoutINS4_7SwizzleILi3ELi4ELi3EEENS4_18smem_ptr_flag_bitsILi16EEENSU_INS5_IJNSA_ILi8EEESH_EEENS5_IJSH_SC_EEEEEEEvNS4_8identityENS4_23SM90_TMA_LOAD_MULTICASTES1D_vS1E_EENS_8epilogue10collective6detail29Sm90TmaWarpSpecializedAdapterINS1I_15DefaultEpilogueISJ_SK_SK_NS1H_6thread17LinearCombinationISJ_Li1EffLNS1M_9ScaleType4KindE0ELNS_15FloatRoundStyleE2ESJ_EENS1_15EpilogueDefaultEEEEEvvEEEEvNT_6ParamsE,"",@"SHT_CUDA_INFO"
	.sectionflags	@""
	.align	4


	//----- nvinfo : EIATTR_CUDA_API_VERSION
	.align		4
        /*0000*/ 	.byte	0x04, 0x37
        /*0002*/ 	.short	(.L_21 - .L_20)
.L_20:
        /*0004*/ 	.word	0x00000082


	//----- nvinfo : EIATTR_KPARAM_INFO
	.align		4
.L_21:
        /*0008*/ 	.byte	0x04, 0x17
        /*000a*/ 	.short	(.L_23 - .L_22)
.L_22:
        /*000c*/ 	.word	0x00000000
        /*0010*/ 	.short	0x0000
        /*0012*/ 	.short	0x0070
        /*0014*/ 	.byte	0x00, 0xf0, 0x01, 0x10


	//----- nvinfo : EIATTR_SPARSE_MMA_MASK
	.align		4
.L_23:
        /*0018*/ 	.byte	0x03, 0x50
        /*001a*/ 	.short	0x0000


	//----- nvinfo : EIATTR_MAXREG_COUNT
	.align		4
        /*001c*/ 	.byte	0x03, 0x1b
        /*001e*/ 	.short	0x00a8


	//----- nvinfo : EIATTR_NUM_BARRIERS
	.align		4
        /*0020*/ 	.byte	0x02, 0x4c
        /*0022*/ 	.byte	0x01
	.zero		1


	//----- nvinfo : EIATTR_EXTERNS
	.align		4
        /*0024*/ 	.byte	0x04, 0x0f
        /*0026*/ 	.short	(.L_25 - .L_24)


	//   ....[0]....
	.align		4
.L_24:
        /*0028*/ 	.word	index@(__assertfail)


	//----- nvinfo : EIATTR_ANNOTATIONS
	.align		4
.L_25:
        /*002c*/ 	.byte	0x04, 0x55
        /*002e*/ 	.short	(.L_27 - .L_26)


	//   ....[0]....
.L_26:
        /*0030*/ 	.word	0x00000001
        /*0034*/ 	.byte	0x00, 0x0a, 0x00, 0x00, 0x01, 0x00, 0x00, 0x00, 0x10, 0x0a, 0x00, 0x00, 0x01, 0x00, 0x00, 0x00
        /* <DEDUP_REMOVED lines=716> */
        /*2d04*/ 	.byte	0xf0, 0xb0, 0x01, 0x00, 0x01, 0x00, 0x00, 0x00, 0x10, 0xb1, 0x01, 0x00


	//----- nvinfo : EIATTR_MERCURY_ISA_VERSION
	.align		4
.L_27:
        /*2d10*/ 	.byte	0x03, 0x5f
        /*2d12*/ 	.short	0x0101


	//----- nvinfo : EIATTR_INT_WARP_WIDE_INSTR_OFFSETS
	.align		4
        /*2d14*/ 	.byte	0x04, 0x31
        /*2d16*/ 	.short	(.L_29 - .L_28)


	//   ....[0]....
.L_28:
        /*2d18*/ 	.word	0x00000580


	//   ....[1]....
        /*2d1c*/ 	.word	0x00000590


	//   ....[2]....
        /*2d20*/ 	.word	0x000006f0


	//----- nvinfo : EIATTR_COOP_GROUP_MASK_REGIDS
	.align		4
.L_29:
        /*2d24*/ 	.byte	0x04, 0x29
        /*2d26*/ 	.short	(.L_31 - .L_30)


	//   ....[0]....
.L_30:
        /*2d28*/ 	.word	0xffffffff


	//   ....[1]....
        /*2d2c*/ 	.word	0xffffffff


	//   ....[2]....
        /*2d30*/ 	.word	0xffffffff


	//   ....[3]....
        /*2d34*/ 	.word	0xffffffff


	//   ....[4]....
        /*2d38*/ 	.word	0xffffffff


	//   ....[5]....
        /*2d3c*/ 	.word	0xffffffff


	//----- nvinfo : EIATTR_COOP_GROUP_INSTR_OFFSETS
	.align		4
.L_31:
        /*2d40*/ 	.byte	0x04, 0x28
        /*2d42*/ 	.short	(.L_33 - .L_32)


	//   ....[0]....
.L_32:
        /*2d44*/ 	.word	0x00000070


	//   ....[1]....
        /*2d48*/ 	.word	0x00000080


	//   ....[2]....
        /*2d4c*/ 	.word	0x000001a0


	//   ....[3]....
        /*2d50*/ 	.word	0x000003b0


	//   ....[4]....
        /*2d54*/ 	.word	0x00000840


	//   ....[5]....
        /*2d58*/ 	.word	0x00001410


	//----- nvinfo : EIATTR_REG_RECONFIG
	.align		4
.L_33:
        /*2d5c*/ 	.byte	0x01, 0x54
	.zero		2


	//----- nvinfo : EIATTR_SYSCALL_OFFSETS
	.align		4
        /*2d60*/ 	.byte	0x04, 0x46
        /*2d62*/ 	.short	(.L_35 - .L_34)


	//   ....[0]....
.L_34:
        /*2d64*/ 	.word	0x000015c0


	//----- nvinfo : EIATTR_MBARRIER_INSTR_OFFSETS
	.align		4
.L_35:
        /*2d68*/ 	.byte	0x04, 0x39
        /*2d6a*/ 	.short	(.L_37 - .L_36)


	//   ....[0]....
.L_36:
        /*2d6c*/ 	.word	0x00000320
        /*2d70*/ 	.word	0x000000ff
        /*2d74*/ 	.word	0x00000000
        /*2d78*/ 	.short	0x0100
        /*2d7a*/ 	.byte	0x08
	.zero		1


	//   ....[1]....
        /*2d7c*/ 	.word	0x00000330
        /*2d80*/ 	.word	0x000000ff
        /*2d84*/ 	.word	0x00000018
        /*2d88*/ 	.short	0x0100
        /*2d8a*/ 	.byte	0x08
	.zero		1


	//   ....[2]....
        /*2d8c*/ 	.word	0x00000340
        /*2d90*/ 	.word	0x000000ff
        /*2d94*/ 	.word	0x00000008
        /*2d98*/ 	.short	0x0100
        /*2d9a*/ 	.byte	0x08
	.zero		1


	//   ....[3]....
        /*2d9c*/ 	.word	0x00000350
        /*2da0*/ 	.word	0x000000ff
        /*2da4*/ 	.word	0x00000020
        /*2da8*/ 	.short	0x0100
        /*2daa*/ 	.byte	0x08
	.zero		1


	//   ....[4]....
        /*2dac*/ 	.word	0x00000360
        /*2db0*/ 	.word	0x000000ff
        /*2db4*/ 	.word	0x00000010
        /*2db8*/ 	.short	0x0100
        /*2dba*/ 	.byte	0x08
	.zero		1


	//   ....[5]....
        /*2dbc*/ 	.word	0x00000370
        /*2dc0*/ 	.word	0x000000ff
        /*2dc4*/ 	.word	0x00000028
        /*2dc8*/ 	.short	0x0100
        /*2dca*/ 	.byte	0x08
	.zero		1


	//   ....[6]....
        /*2dcc*/ 	.word	0x00000750
        /*2dd0*/ 	.word	0x000000ff
        /*2dd4*/ 	.word	0x00000040
        /*2dd8*/ 	.short	0x0100
        /*2dda*/ 	.byte	0x06
	.zero		1


	//   ....[7]....
        /*2ddc*/ 	.word	0x000007b0
        /*2de0*/ 	.word	0x000000ff
        /*2de4*/ 	.word	0x00000048
        /*2de8*/ 	.short	0x0100
        /*2dea*/ 	.byte	0x06
	.zero		1


	//   ....[8]....
        /*2dec*/ 	.word	0x000016a0
        /*2df0*/ 	.word	0x00000004
        /*2df4*/ 	.word	0x00000000
        /*2df8*/ 	.short	0x010a
        /*2dfa*/ 	.byte	0x3f
	.zero		1


	//   ....[9]....
        /*2dfc*/ 	.word	0x000016e0
        /*2e00*/ 	.word	0x00000004
        /*2e04*/ 	.word	0x00000000
        /*2e08*/ 	.short	0x010a
        /*2e0a*/ 	.byte	0x3f
	.zero		1


	//   ....[10]....
        /*2e0c*/ 	.word	0x00004d30
        /*2e10*/ 	.word	0x00000004
        /*2e14*/ 	.word	0x00000000
        /*2e18*/ 	.short	0x010a
        /*2e1a*/ 	.byte	0x3f
	.zero		1


	//   ....[11]....
        /*2e1c*/ 	.word	0x00004d70
        /*2e20*/ 	.word	0x00000004
        /*2e24*/ 	.word	0x00000000
        /*2e28*/ 	.short	0x010a
        /*2e2a*/ 	.byte	0x3f
	.zero		1


	//   ....[12]....
        /*2e2c*/ 	.word	0x00008e60
        /*2e30*/ 	.word	0x00000004
        /*2e34*/ 	.word	0x00000000
        /*2e38*/ 	.short	0x0101
        /*2e3a*/ 	.byte	0x3f
	.zero		1


	//   ....[13]....
        /*2e3c*/ 	.word	0x00009080
        /*2e40*/ 	.word	0x00000000
        /*2e44*/ 	.word	0x00000000
        /*2e48*/ 	.short	0x0101
        /*2e4a*/ 	.byte	0x3f
	.zero		1


	//   ....[14]....
        /*2e4c*/ 	.word	0x0001ac80
        /*2e50*/ 	.word	0x00000005
        /*2e54*/ 	.word	0x00000018
        /*2e58*/ 	.short	0x010a
        /*2e5a*/ 	.byte	0x3f
	.zero		1


	//   ....[15]....
        /*2e5c*/ 	.word	0x0001b010
        /*2e60*/ 	.word	0x00000002
        /*2e64*/ 	.word	0x00000048
        /*2e68*/ 	.short	0x0101
        /*2e6a*/ 	.byte	0x3f
	.zero		1


	//   ....[16]....
        /*2e6c*/ 	.word	0x0001b810
        /*2e70*/ 	.word	0x00000005
        /*2e74*/ 	.word	0x00000000
        /*2e78*/ 	.short	0x010a
        /*2e7a*/ 	.byte	0x3f
	.zero		1


	//   ....[17]....
        /*2e7c*/ 	.word	0x0001b8a0
        /*2e80*/ 	.word	0x00000007
        /*2e84*/ 	.word	0x00000000
        /*2e88*/ 	.short	0x010a
        /*2e8a*/ 	.byte	0x3f
	.zero		1


	//   ....[18]....
        /*2e8c*/ 	.word	0x0001b930
        /*2e90*/ 	.word	0x00000003
        /*2e94*/ 	.word	0x00000000
        /*2e98*/ 	.short	0x010a
        /*2e9a*/ 	.byte	0x3f
	.zero		1


	//   ....[19]....
        /*2e9c*/ 	.word	0x0001b990
        /*2ea0*/ 	.word	0x00000004
        /*2ea4*/ 	.word	0x00000000
        /*2ea8*/ 	.short	0x010a
        /*2eaa*/ 	.byte	0x3f
	.zero		1


	//   ....[20]....
        /*2eac*/ 	.word	0x0001b9e0
        /*2eb0*/ 	.word	0x00000004
        /*2eb4*/ 	.word	0x00000000
        /*2eb8*/ 	.short	0x010a
        /*2eba*/ 	.byte	0x3f
	.zero		1


	//   ....[21]....
        /*2ebc*/ 	.word	0x0001bab0
        /*2ec0*/ 	.word	0x00000005
        /*2ec4*/ 	.word	0x00000018
        /*2ec8*/ 	.short	0x010a
        /*2eca*/ 	.byte	0x3f
	.zero		1


	//   ....[22]....
        /*2ecc*/ 	.word	0x0001bb80
        /*2ed0*/ 	.word	0x00000005
        /*2ed4*/ 	.word	0x00000000
        /*2ed8*/ 	.short	0x010a
        /*2eda*/ 	.byte	0x3f
	.zero		1


	//   ....[23]....
        /*2edc*/ 	.word	0x0001bbd0
        /*2ee0*/ 	.word	0x00000007
        /*2ee4*/ 	.word	0x00000000
        /*2ee8*/ 	.short	0x010a
        /*2eea*/ 	.byte	0x3f
	.zero		1


	//----- nvinfo : EIATTR_NUM_MBARRIERS
	.align		4
.L_37:
        /*2eec*/ 	.byte	0x03, 0x38
        /*2eee*/ 	.short	0x0008


	//----- nvinfo : EIATTR_EXIT_INSTR_OFFSETS
	.align		4
        /*2ef0*/ 	.byte	0x04, 0x1c
        /*2ef2*/ 	.short	(.L_39 - .L_38)


	//   ....[0]....
.L_38:
        /*2ef4*/ 	.word	0x00000aa0


	//   ....[1]....
        /*2ef8*/ 	.word	0x00001330


	//   ....[2]....
        /*2efc*/ 	.word	0x0001a2d0


	//   ....[3]....
        /*2f00*/ 	.word	0x0001a8f0


	//   ....[4]....
        /*2f04*/ 	.word	0x0001b980


	//----- nvinfo : EIATTR_MAX_THREADS
	.align		4
.L_39:
        /*2f08*/ 	.byte	0x04, 0x05
        /*2f0a*/ 	.short	(.L_41 - .L_40)
.L_40:
        /*2f0c*/ 	.word	0x00000180
        /*2f10*/ 	.word	0x00000001
        /*2f14*/ 	.word	0x00000001


	//----- nvinfo : EIATTR_CRS_STACK_SIZE
	.align		4
.L_41:
        /*2f18*/ 	.byte	0x04, 0x1e
        /*2f1a*/ 	.short	(.L_43 - .L_42)
.L_42:
        /*2f1c*/ 	.word	0x00000000


	//----- nvinfo : EIATTR_CBANK_PARAM_SIZE
	.align		4
.L_43:
        /*2f20*/ 	.byte	0x03, 0x19
        /*2f22*/ 	.short	0x0470


	//----- nvinfo : EIATTR_PARAM_CBANK
	.align		4
        /*2f24*/ 	.byte	0x04, 0x0a
        /*2f26*/ 	.short	(.L_45 - .L_44)
	.align		4
.L_44:
        /*2f28*/ 	.word	index@(.nv.constant0._ZN7cutlass13device_kernelINS_4gemm6kernel13GemmUniversalIN4cute5tupleIJiiiiEEENS1_10collective13CollectiveMmaINS1_34MainloopSm90TmaGmmaWarpSpecializedILi3ENS5_IJNS4_1CILi4EEENSA_ILi1EEESC_EEENS1_35KernelTmaWarpSpecializedCooperativeEEENS5_IJNSA_ILi256EEESG_NSA_ILi64EEEEEENS_10bfloat16_tENS5_IJlSC_lEEESJ_SK_NS4_8TiledMMAINS4_8MMA_AtomIJNS4_4SM904GMMA28MMA_64x256x16_F32BF16BF16_SSILNSO_5MajorE0ELSQ_0ELNSO_7ScaleInE1ELSR_1EEEEEENS4_6LayoutINS5_IJNSA_ILi2EEESC_SC_EEENS5_IJSC_NSA_ILi0EEESX_EEEEENS5_IJNS4_10UnderscoreES10_S10_EEEEENS4_13SM90_TMA_LOADENS4_14ComposedLayoutINS4_7SwizzleILi3ELi4ELi3EEENS4_18smem_ptr_flag_bitsILi16EEENSU_INS5_IJNSA_ILi8EEESH_EEENS5_IJSH_SC_EEEEEEEvNS4_8identityENS4_23SM90_TMA_LOAD_MULTICASTES1D_vS1E_EENS_8epilogue10collective6detail29Sm90TmaWarpSpecializedAdapterINS1I_15DefaultEpilogueISJ_SK_SK_NS1H_6thread17LinearCombinationISJ_Li1EffLNS1M_9ScaleType4KindE0ELNS_15FloatRoundStyleE2ESJ_EENS1_15EpilogueDefaultEEEEEvvEEEEvNT_6ParamsE)
        /*2f2c*/ 	.short	0x0210
        /*2f2e*/ 	.short	0x0470


	//----- nvinfo : EIATTR_SW_WAR
	.align		4
.L_45:
        /*2f30*/ 	.byte	0x04, 0x36
        /*2f32*/ 	.short	(.L_47 - .L_46)
.L_46:
        /*2f34*/ 	.word	0x00000008
.L_47:


//--------------------- .nv.callgraph             --------------------------
	.section	.nv.callgraph,"",@"SHT_CUDA_CALLGRAPH"
	.align	4
	.sectionentsize	8
	.align		4
        /*0000*/ 	.word	0x00000000
	.align		4
        /*0004*/ 	.word	0xffffffff
	.align		4
        /*0008*/ 	.word	index@(_ZN7cutlass13device_kernelINS_4gemm6kernel13GemmUniversalIN4cute5tupleIJiiiiEEENS1_10collective13CollectiveMmaINS1_34MainloopSm90TmaGmmaWarpSpecializedILi3ENS5_IJNS4_1CILi4EEENSA_ILi1EEESC_EEENS1_35KernelTmaWarpSpecializedCooperativeEEENS5_IJNSA_ILi256EEESG_NSA_ILi64EEEEEENS_10bfloat16_tENS5_IJlSC_lEEESJ_SK_NS4_8TiledMMAINS4_8MMA_AtomIJNS4_4SM904GMMA28MMA_64x256x16_F32BF16BF16_SSILNSO_5MajorE0ELSQ_0ELNSO_7ScaleInE1ELSR_1EEEEEENS4_6LayoutINS5_IJNSA_ILi2EEESC_SC_EEENS5_IJSC_NSA_ILi0EEESX_EEEEENS5_IJNS4_10UnderscoreES10_S10_EEEEENS4_13SM90_TMA_LOADENS4_14ComposedLayoutINS4_7SwizzleILi3ELi4ELi3EEENS4_18smem_ptr_flag_bitsILi16EEENSU_INS5_IJNSA_ILi8EEESH_EEENS5_IJSH_SC_EEEEEEEvNS4_8identityENS4_23SM90_TMA_LOAD_MULTICASTES1D_vS1E_EENS_8epilogue10collective6detail29Sm90TmaWarpSpecializedAdapterINS1I_15DefaultEpilogueISJ_SK_SK_NS1H_6thread17LinearCombinationISJ_Li1EffLNS1M_9ScaleType4KindE0ELNS_15FloatRoundStyleE2ESJ_EENS1_15EpilogueDefaultEEEEEvvEEEEvNT_6ParamsE)
	.align		4
        /*000c*/ 	.word	index@(__assertfail)
	.align		4
        /*0010*/ 	.word	0x00000000
	.align		4
        /*0014*/ 	.word	0xfffffffe
	.align		4
        /*0018*/ 	.word	0x00000000
	.align		4
        /*001c*/ 	.word	0xfffffffd
	.align		4
        /*0020*/ 	.word	0x00000000
	.align		4
        /*0024*/ 	.word	0xfffffffc


//--------------------- .nv.constant4             --------------------------
	.section	.nv.constant4,"a",@progbits
	.align	8
	.align		8
.nv.constant4:
        /*0000*/ 	.dword	__assertfail
	.align		8
        /*0008*/ 	.dword	__unnamed_1
	.align		8
        /*0010*/ 	.dword	_ZN40_INTERNAL_60a63b65_4_k_cu_f955e5bc_157234cuda3std3__45__cpo5beginE
	.align		8
        /*0018*/ 	.dword	_ZN40_INTERNAL_60a63b65_4_k_cu_f955e5bc_157234cuda3std3__45__cpo3endE
	.align		8
        /*0020*/ 	.dword	_ZN40_INTERNAL_60a63b65_4_k_cu_f955e5bc_157234cuda3std3__45__cpo6cbeginE
	.align		8
        /*0028*/ 	.dword	_ZN40_INTERNAL_60a63b65_4_k_cu_f955e5bc_157234cuda3std3__45__cpo4cendE
	.align		8
        /*0030*/ 	.dword	_ZN40_INTERNAL_60a63b65_4_k_cu_f955e5bc_157234cuda3std3__442_GLOBAL__N__60a63b65_4_k_cu_f955e5bc_157236ignoreE
	.align		8
        /*0038*/ 	.dword	_ZN40_INTERNAL_60a63b65_4_k_cu_f955e5bc_157234cuda3std3__419piecewise_constructE
	.align		8
        /*0040*/ 	.dword	_ZN40_INTERNAL_60a63b65_4_k_cu_f955e5bc_157234cuda3std3__48in_placeE
	.align		8
        /*0048*/ 	.dword	_ZN40_INTERNAL_60a63b65_4_k_cu_f955e5bc_157234cuda3std6ranges3__45__cpo4swapE
	.align		8
        /*0050*/ 	.dword	_ZN40_INTERNAL_60a63b65_4_k_cu_f955e5bc_157234cuda3std6ranges3__45__cpo9iter_moveE
	.align		8
        /*0058*/ 	.dword	_ZN40_INTERNAL_60a63b65_4_k_cu_f955e5bc_157234cute7productE
	.align		8
        /*0060*/ 	.dword	_ZN40_INTERNAL_60a63b65_4_k_cu_f955e5bc_157234cute1_E
	.align		8
        /*0068*/ 	.dword	$str$22
	.align		8
        /*0070*/ 	.dword	$str$23


//--------------------- .text._ZN7cutlass13device_kernelINS_4gemm6kernel13GemmUniversalIN4cute5tupleIJiiiiEEENS1_10collective13CollectiveMmaINS1_34MainloopSm90TmaGmmaWarpSpecializedILi3ENS5_IJNS4_1CILi4EEENSA_ILi1EEESC_EEENS1_35KernelTmaWarpSpecializedCooperativeEEENS5_IJNSA_ILi256EEESG_NSA_ILi64EEEEEENS_10bfloat16_tENS5_IJlSC_lEEESJ_SK_NS4_8TiledMMAINS4_8MMA_AtomIJNS4_4SM904GMMA28MMA_64x256x16_F32BF16BF16_SSILNSO_5MajorE0ELSQ_0ELNSO_7ScaleInE1ELSR_1EEEEEENS4_6LayoutINS5_IJNSA_ILi2EEESC_SC_EEENS5_IJSC_NSA_ILi0EEESX_EEEEENS5_IJNS4_10UnderscoreES10_S10_EEEEENS4_13SM90_TMA_LOADENS4_14ComposedLayoutINS4_7SwizzleILi3ELi4ELi3EEENS4_18smem_ptr_flag_bitsILi16EEENSU_INS5_IJNSA_ILi8EEESH_EEENS5_IJSH_SC_EEEEEEEvNS4_8identityENS4_23SM90_TMA_LOAD_MULTICASTES1D_vS1E_EENS_8epilogue10collective6detail29Sm90TmaWarpSpecializedAdapterINS1I_15DefaultEpilogueISJ_SK_SK_NS1H_6thread17LinearCombinationISJ_Li1EffLNS1M_9ScaleType4KindE0ELNS_15FloatRoundStyleE2ESJ_EENS1_15EpilogueDefaultEEEEEvvEEEEvNT_6ParamsE --------------------------
	.section	.text._ZN7cutlass13device_kernelINS_4gemm6kernel13GemmUniversalIN4cute5tupleIJiiiiEEENS1_10collective13CollectiveMmaINS1_34MainloopSm90TmaGmmaWarpSpecializedILi3ENS5_IJNS4_1CILi4EEENSA_ILi1EEESC_EEENS1_35KernelTmaWarpSpecializedCooperativeEEENS5_IJNSA_ILi256EEESG_NSA_ILi64EEEEEENS_10bfloat16_tENS5_IJlSC_lEEESJ_SK_NS4_8TiledMMAINS4_8MMA_AtomIJNS4_4SM904GMMA28MMA_64x256x16_F32BF16BF16_SSILNSO_5MajorE0ELSQ_0ELNSO_7ScaleInE1ELSR_1EEEEEENS4_6LayoutINS5_IJNSA_ILi2EEESC_SC_EEENS5_IJSC_NSA_ILi0EEESX_EEEEENS5_IJNS4_10UnderscoreES10_S10_EEEEENS4_13SM90_TMA_LOADENS4_14ComposedLayoutINS4_7SwizzleILi3ELi4ELi3EEENS4_18smem_ptr_flag_bitsILi16EEENSU_INS5_IJNSA_ILi8EEESH_EEENS5_IJSH_SC_EEEEEEEvNS4_8identityENS4_23SM90_TMA_LOAD_MULTICASTES1D_vS1E_EENS_8epilogue10collective6detail29Sm90TmaWarpSpecializedAdapterINS1I_15DefaultEpilogueISJ_SK_SK_NS1H_6thread17LinearCombinationISJ_Li1EffLNS1M_9ScaleType4KindE0ELNS_15FloatRoundStyleE2ESJ_EENS1_15EpilogueDefaultEEEEEvvEEEEvNT_6ParamsE,"ax",@progbits
	.align	128
.text._ZN7cutlass13device_kernelINS_4gemm6kernel13GemmUniversalIN4cute5tupleIJiiiiEEENS1_10collective13CollectiveMmaINS1_34MainloopSm90TmaGmmaWarpSpecializedILi3ENS5_IJNS4_1CILi4EEENSA_ILi1EEESC_EEENS1_35KernelTmaWarpSpecializedCooperativeEEENS5_IJNSA_ILi256EEESG_NSA_ILi64EEEEEENS_10bfloat16_tENS5_IJlSC_lEEESJ_SK_NS4_8TiledMMAINS4_8MMA_AtomIJNS4_4SM904GMMA28MMA_64x256x16_F32BF16BF16_SSILNSO_5MajorE0ELSQ_0ELNSO_7ScaleInE1ELSR_1EEEEEENS4_6LayoutINS5_IJNSA_ILi2EEESC_SC_EEENS5_IJSC_NSA_ILi0EEESX_EEEEENS5_IJNS4_10UnderscoreES10_S10_EEEEENS4_13SM90_TMA_LOADENS4_14ComposedLayoutINS4_7SwizzleILi3ELi4ELi3EEENS4_18smem_ptr_flag_bitsILi16EEENSU_INS5_IJNSA_ILi8EEESH_EEENS5_IJSH_SC_EEEEEEEvNS4_8identityENS4_23SM90_TMA_LOAD_MULTICASTES1D_vS1E_EENS_8epilogue10collective6detail29Sm90TmaWarpSpecializedAdapterINS1I_15DefaultEpilogueISJ_SK_SK_NS1H_6thread17LinearCombinationISJ_Li1EffLNS1M_9ScaleType4KindE0ELNS_15FloatRoundStyleE2ESJ_EENS1_15EpilogueDefaultEEEEEvvEEEEvNT_6ParamsE:
        .type           _ZN7cutlass13device_kernelINS_4gemm6kernel13GemmUniversalIN4cute5tupleIJiiiiEEENS1_10collective13CollectiveMmaINS1_34MainloopSm90TmaGmmaWarpSpecializedILi3ENS5_IJNS4_1CILi4EEENSA_ILi1EEESC_EEENS1_35KernelTmaWarpSpecializedCooperativeEEENS5_IJNSA_ILi256EEESG_NSA_ILi64EEEEEENS_10bfloat16_tENS5_IJlSC_lEEESJ_SK_NS4_8TiledMMAINS4_8MMA_AtomIJNS4_4SM904GMMA28MMA_64x256x16_F32BF16BF16_SSILNSO_5MajorE0ELSQ_0ELNSO_7ScaleInE1ELSR_1EEEEEENS4_6LayoutINS5_IJNSA_ILi2EEESC_SC_EEENS5_IJSC_NSA_ILi0EEESX_EEEEENS5_IJNS4_10UnderscoreES10_S10_EEEEENS4_13SM90_TMA_LOADENS4_14ComposedLayoutINS4_7SwizzleILi3ELi4ELi3EEENS4_18smem_ptr_flag_bitsILi16EEENSU_INS5_IJNSA_ILi8EEESH_EEENS5_IJSH_SC_EEEEEEEvNS4_8identityENS4_23SM90_TMA_LOAD_MULTICASTES1D_vS1E_EENS_8epilogue10collective6detail29Sm90TmaWarpSpecializedAdapterINS1I_15DefaultEpilogueISJ_SK_SK_NS1H_6thread17LinearCombinationISJ_Li1EffLNS1M_9ScaleType4KindE0ELNS_15FloatRoundStyleE2ESJ_EENS1_15EpilogueDefaultEEEEEvvEEEEvNT_6ParamsE,@function
        .size           _ZN7cutlass13device_kernelINS_4gemm6kernel13GemmUniversalIN4cute5tupleIJiiiiEEENS1_10collective13CollectiveMmaINS1_34MainloopSm90TmaGmmaWarpSpecializedILi3ENS5_IJNS4_1CILi4EEENSA_ILi1EEESC_EEENS1_35KernelTmaWarpSpecializedCooperativeEEENS5_IJNSA_ILi256EEESG_NSA_ILi64EEEEEENS_10bfloat16_tENS5_IJlSC_lEEESJ_SK_NS4_8TiledMMAINS4_8MMA_AtomIJNS4_4SM904GMMA28MMA_64x256x16_F32BF16BF16_SSILNSO_5MajorE0ELSQ_0ELNSO_7ScaleInE1ELSR_1EEEEEENS4_6LayoutINS5_IJNSA_ILi2EEESC_SC_EEENS5_IJSC_NSA_ILi0EEESX_EEEEENS5_IJNS4_10UnderscoreES10_S10_EEEEENS4_13SM90_TMA_LOADENS4_14ComposedLayoutINS4_7SwizzleILi3ELi4ELi3EEENS4_18smem_ptr_flag_bitsILi16EEENSU_INS5_IJNSA_ILi8EEESH_EEENS5_IJSH_SC_EEEEEEEvNS4_8identityENS4_23SM90_TMA_LOAD_MULTICASTES1D_vS1E_EENS_8epilogue10collective6detail29Sm90TmaWarpSpecializedAdapterINS1I_15DefaultEpilogueISJ_SK_SK_NS1H_6thread17LinearCombinationISJ_Li1EffLNS1M_9ScaleType4KindE0ELNS_15FloatRoundStyleE2ESJ_EENS1_15EpilogueDefaultEEEEEvvEEEEvNT_6ParamsE,(.L_x_579 - _ZN7cutlass13device_kernelINS_4gemm6kernel13GemmUniversalIN4cute5tupleIJiiiiEEENS1_10collective13CollectiveMmaINS1_34MainloopSm90TmaGmmaWarpSpecializedILi3ENS5_IJNS4_1CILi4EEENSA_ILi1EEESC_EEENS1_35KernelTmaWarpSpecializedCooperativeEEENS5_IJNSA_ILi256EEESG_NSA_ILi64EEEEEENS_10bfloat16_tENS5_IJlSC_lEEESJ_SK_NS4_8TiledMMAINS4_8MMA_AtomIJNS4_4SM904GMMA28MMA_64x256x16_F32BF16BF16_SSILNSO_5MajorE0ELSQ_0ELNSO_7ScaleInE1ELSR_1EEEEEENS4_6LayoutINS5_IJNSA_ILi2EEESC_SC_EEENS5_IJSC_NSA_ILi0EEESX_EEEEENS5_IJNS4_10UnderscoreES10_S10_EEEEENS4_13SM90_TMA_LOADENS4_14ComposedLayoutINS4_7SwizzleILi3ELi4ELi3EEENS4_18smem_ptr_flag_bitsILi16EEENSU_INS5_IJNSA_ILi8EEESH_EEENS5_IJSH_SC_EEEEEEEvNS4_8identityENS4_23SM90_TMA_LOAD_MULTICASTES1D_vS1E_EENS_8epilogue10collective6detail29Sm90TmaWarpSpecializedAdapterINS1I_15DefaultEpilogueISJ_SK_SK_NS1H_6thread17LinearCombinationISJ_Li1EffLNS1M_9ScaleType4KindE0ELNS_15FloatRoundStyleE2ESJ_EENS1_15EpilogueDefaultEEEEEvvEEEEvNT_6ParamsE)
        .other          _ZN7cutlass13device_kernelINS_4gemm6kernel13GemmUniversalIN4cute5tupleIJiiiiEEENS1_10collective13CollectiveMmaINS1_34MainloopSm90TmaGmmaWarpSpecializedILi3ENS5_IJNS4_1CILi4EEENSA_ILi1EEESC_EEENS1_35KernelTmaWarpSpecializedCooperativeEEENS5_IJNSA_ILi256EEESG_NSA_ILi64EEEEEENS_10bfloat16_tENS5_IJlSC_lEEESJ_SK_NS4_8TiledMMAINS4_8MMA_AtomIJNS4_4SM904GMMA28MMA_64x256x16_F32BF16BF16_SSILNSO_5MajorE0ELSQ_0ELNSO_7ScaleInE1ELSR_1EEEEEENS4_6LayoutINS5_IJNSA_ILi2EEESC_SC_EEENS5_IJSC_NSA_ILi0EEESX_EEEEENS5_IJNS4_10UnderscoreES10_S10_EEEEENS4_13SM90_TMA_LOADENS4_14ComposedLayoutINS4_7SwizzleILi3ELi4ELi3EEENS4_18smem_ptr_flag_bitsILi16EEENSU_INS5_IJNSA_ILi8EEESH_EEENS5_IJSH_SC_EEEEEEEvNS4_8identityENS4_23SM90_TMA_LOAD_MULTICASTES1D_vS1E_EENS_8epilogue10collective6detail29Sm90TmaWarpSpecializedAdapterINS1I_15DefaultEpilogueISJ_SK_SK_NS1H_6thread17LinearCombinationISJ_Li1EffLNS1M_9ScaleType4KindE0ELNS_15FloatRoundStyleE2ESJ_EENS1_15EpilogueDefaultEEEEEvvEEEEvNT_6ParamsE,@"STO_CUDA_ENTRY STV_DEFAULT"
_ZN7cutlass13device_kernelINS_4gemm6kernel13GemmUniversalIN4cute5tupleIJiiiiEEENS1_10collective13CollectiveMmaINS1_34MainloopSm90TmaGmmaWarpSpecializedILi3ENS5_IJNS4_1CILi4EEENSA_ILi1EEESC_EEENS1_35KernelTmaWarpSpecializedCooperativeEEENS5_IJNSA_ILi256EEESG_NSA_ILi64EEEEEENS_10bfloat16_tENS5_IJlSC_lEEESJ_SK_NS4_8TiledMMAINS4_8MMA_AtomIJNS4_4SM904GMMA28MMA_64x256x16_F32BF16BF16_SSILNSO_5MajorE0ELSQ_0ELNSO_7ScaleInE1ELSR_1EEEEEENS4_6LayoutINS5_IJNSA_ILi2EEESC_SC_EEENS5_IJSC_NSA_ILi0EEESX_EEEEENS5_IJNS4_10UnderscoreES10_S10_EEEEENS4_13SM90_TMA_LOADENS4_14ComposedLayoutINS4_7SwizzleILi3ELi4ELi3EEENS4_18smem_ptr_flag_bitsILi16EEENSU_INS5_IJNSA_ILi8EEESH_EEENS5_IJSH_SC_EEEEEEEvNS4_8identityENS4_23SM90_TMA_LOAD_MULTICASTES1D_vS1E_EENS_8epilogue10collective6detail29Sm90TmaWarpSpecializedAdapterINS1I_15DefaultEpilogueISJ_SK_SK_NS1H_6thread17LinearCombinationISJ_Li1EffLNS1M_9ScaleType4KindE0ELNS_15FloatRoundStyleE2ESJ_EENS1_15EpilogueDefaultEEEEEvvEEEEvNT_6ParamsE:
[----:B------:R-:W0:Y:S02]  /*0000*/  LDC R1, c[0x0][0x28] ;  /* 0x00000a00ff017b82 */ /* 0x000e240000000800 */
[----:B0-----:R-:W-:Y:S01]  /*0010*/  VIADD R1, R1, 0xfffff878 ;  /* 0xfffff87801017836 */ /* 0x001fe20000000000 */
[----:B------:R-:W0:Y:S01]  /*0020*/  S2R R4, SR_TID.X ;  /* 0x0000000000047919 */ /* 0x000e220000002100 */
[----:B------:R-:W-:Y:S01]  /*0030*/  ELECT P0, URZ, PT ;  /* 0x00000000003f782f */ /* 0x000fe20003800000 */
[----:B------:R-:W-:Y:S01]  /*0040*/  BSSY B0, `(.L_x_0) ;  /* 0x0000015000007945 */ /* 0x000fe20003800000 */
[--C-:B0-----:R-:W-:Y:S02]  /*0050*/  SHF.R.U32.HI R0, RZ, 0x5, R4.reuse ;  /* 0x00000005ff007819 */ /* 0x101fe40000011604 */
[----:B------:R-:W-:-:S03]  /*0060*/  SHF.R.U32.HI R2, RZ, 0x7, R4 ;  /* 0x00000007ff027819 */ /* 0x000fc60000011604 */
[----:B------:R-:W0:Y:S04]  /*0070*/  SHFL.IDX PT, R3, R0, RZ, 0x1f ;  /* 0x00001fff00037589 */ /* 0x000e2800000e0000 */
[----:B------:R-:W1:Y:S01]  /*0080*/  SHFL.IDX PT, R2, R2, RZ, 0x1f ;  /* 0x00001fff02027589 */ /* 0x000e6200000e0000 */
[----:B0-----:R-:W-:Y:S02]  /*0090*/  R2UR UR9, R3 ;  /* 0x00000000030972ca */ /* 0x001fe400000e0000 */
[----:B-1----:R-:W-:-:S11]  /*00a0*/  R2UR UR5, R2 ;  /* 0x00000000020572ca */ /* 0x002fd600000e0000 */
[----:B------:R-:W-:Y:S02]  /*00b0*/  USHF.R.S32.HI UR4, URZ, 0x1f, UR9 ;  /* 0x0000001f3f047899 */ /* 0x000fe40008011409 */
[----:B------:R-:W-:Y:S02]  /*00c0*/  ISETP.NE.OR P0, PT, RZ, UR9, !P0 ;  /* 0x00000009ff007c0c */ /* 0x000fe4000c705670 */
[----:B------:R-:W-:-:S04]  /*00d0*/  ULEA.HI UR4, UR4, UR9, URZ, 0x2 ;  /* 0x0000000904047291 */ /* 0x000fc8000f8f103f */
[----:B------:R-:W-:-:S04]  /*00e0*/  ULOP3.LUT UR4, UR4, 0xfffffffc, URZ, 0xc0, !UPT ;  /* 0xfffffffc04047892 */ /* 0x000fc8000f8ec03f */
[----:B------:R-:W-:-:S03]  /*00f0*/  UIADD3 UR9, UR9, -UR4, URZ ;  /* 0x8000000409097290 */ /* 0x000fc6000fffe03f */
[----:B------:R-:W-:Y:S09]  /*0100*/  @P0 BRA `(.L_x_1) ;  /* 0x0000000000200947 */ /* 0x000ff20003800000 */
[----:B------:R-:W-:Y:S02]  /*0110*/  ULDC.64 UR6, c[0x0][0x198] ;  /* 0x0000660000067ab9 */ /* 0x000fe40000000a00 */
[----:B------:R-:W-:Y:S02]  /*0120*/  UIADD3 UR10, UP0, UR6, 0xf0, URZ ;  /* 0x000000f0060a7890 */ /* 0x000fe4000ff1e03f */
[----:B------:R-:W-:Y:S02]  /*0130*/  UIADD3 UR6, UP1, UR6, 0x1f0, URZ ;  /* 0x000001f006067890 */ /* 0x000fe4000ff3e03f */
[----:B------:R-:W-:Y:S02]  /*0140*/  UIADD3.X UR11, URZ, UR7, URZ, UP0, !UPT ;  /* 0x000000073f0b7290 */ /* 0x000fe400087fe43f */
[----:B------:R-:W-:-:S07]  /*0150*/  UIADD3.X UR7, URZ, UR7, URZ, UP1, !UPT ;  /* 0x000000073f077290 */ /* 0x000fce0008ffe43f */
[----:B------:R0:W-:Y:S02]  /*0160*/  UTMACCTL.PF [UR10] ;  /* 0x000000000a0079b9 */ /* 0x0001e40008040000 */
[----:B------:R0:W-:Y:S02]  /*0170*/  UTMACCTL.PF [UR6] ;  /* 0x00000000060079b9 */ /* 0x0001e40008040000 */
[----:B0-----:R-:W-:Y:S01]  /*0180*/  NOP ;  /* 0x0000000000007918 */ /* 0x001fe20000000000 */
.L_x_1:
[----:B------:R-:W-:Y:S05]  /*0190*/  BSYNC B0 ;  /* 0x0000000000007941 */ /* 0x000fea0003800000 */
.L_x_0:
[----:B------:R-:W0:Y:S01]  /*01a0*/  SHFL.IDX PT, R2, R0, RZ, 0x1f ;  /* 0x00001fff00027589 */ /* 0x000e2200000e0000 */
[----:B------:R-:W-:Y:S01]  /*01b0*/  UISETP.NE.AND UP0, UPT, UR9, 0x3, UPT ;  /* 0x000000030900788c */ /* 0x000fe2000bf05270 */
[----:B------:R-:W-:Y:S01]  /*01c0*/  ISETP.NE.AND P1, PT, RZ, UR5, PT ;  /* 0x00000005ff007c0c */ /* 0x000fe2000bf25270 */
[----:B------:R-:W-:Y:S02]  /*01d0*/  UIADD3 UR16, UR5, -0x1, URZ ;  /* 0xffffffff05107890 */ /* 0x000fe4000fffe03f */
[----:B------:R-:W-:Y:S02]  /*01e0*/  UISETP.EQ.OR UP0, UPT, UR9, URZ, !UP0 ;  /* 0x0000003f0900728c */ /* 0x000fe4000c702670 */
[----:B------:R-:W-:Y:S02]  /*01f0*/  UISETP.GE.U32.AND UP1, UPT, UR16, 0x2, UPT ;  /* 0x000000021000788c */ /* 0x000fe4000bf26070 */
[----:B------:R-:W-:-:S04]  /*0200*/  UISETP.EQ.AND UP0, UPT, UR5, URZ, UP0 ;  /* 0x0000003f0500728c */ /* 0x000fc80008702270 */
[----:B------:R-:W-:-:S04]  /*0210*/  USEL UR40, URZ, 0x1, !UP0 ;  /* 0x000000013f287887 */ /* 0x000fc8000c000000 */
[----:B------:R-:W-:Y:S01]  /*0220*/  USEL UR40, UR40, 0x2, UP1 ;  /* 0x0000000228287887 */ /* 0x000fe20008800000 */
[----:B0-----:R-:W-:-:S13]  /*0230*/  ISETP.NE.AND P0, PT, R2, RZ, PT ;  /* 0x000000ff0200720c */ /* 0x001fda0003f05270 */
[----:B------:R-:W-:Y:S05]  /*0240*/  @P0 BRA `(.L_x_2) ;  /* 0x0000000000500947 */ /* 0x000fea0003800000 */
[----:B------:R-:W0:Y:S01]  /*0250*/  S2UR UR8, SR_CgaCtaId ;  /* 0x00000000000879c3 */ /* 0x000e220000008800 */
[----:B------:R-:W-:Y:S01]  /*0260*/  UMOV UR4, 0x400 ;  /* 0x0000040000047882 */ /* 0x000fe20000000000 */
[----:B------:R-:W-:Y:S01]  /*0270*/  UMOV UR5, 0x1 ;  /* 0x0000000100057882 */ /* 0x000fe20000000000 */
[----:B------:R-:W-:Y:S01]  /*0280*/  UMOV UR6, 0x8 ;  /* 0x0000000800067882 */ /* 0x000fe20000000000 */
[----:B------:R-:W-:Y:S01]  /*0290*/  ELECT P0, URZ, PT ;  /* 0x00000000003f782f */ /* 0x000fe20003800000 */
[----:B------:R-:W-:-:S04]  /*02a0*/  UIADD3 UR6, -UR6, 0x100000, URZ ;  /* 0x0010000006067890 */ /* 0x000fc8000fffe13f */
[----:B------:R-:W-:Y:S02]  /*02b0*/  USHF.L.U32 UR7, UR6, 0xb, URZ ;  /* 0x0000000b06077899 */ /* 0x000fe4000800063f */
[----:B------:R-:W-:Y:S02]  /*02c0*/  USHF.L.U32 UR6, UR6, 0x1, URZ ;  /* 0x0000000106067899 */ /* 0x000fe4000800063f */
[----:B0-----:R-:W-:Y:S02]  /*02d0*/  ULEA UR8, UR8, UR4, 0x18 ;  /* 0x0000000408087291 */ /* 0x001fe4000f8ec03f */
[----:B------:R-:W-:-:S04]  /*02e0*/  UIADD3 UR4, -UR5, 0x100000, URZ ;  /* 0x0010000005047890 */ /* 0x000fc8000fffe13f */
[----:B------:R-:W-:Y:S02]  /*02f0*/  USHF.L.U32 UR5, UR4, 0xb, URZ ;  /* 0x0000000b04057899 */ /* 0x000fe4000800063f */
[----:B------:R-:W-:Y:S01]  /*0300*/  USHF.L.U32 UR4, UR4, 0x1, URZ ;  /* 0x0000000104047899 */ /* 0x000fe2000800063f */
[----:B------:R-:W0:Y:S11]  /*0310*/  FENCE.VIEW.ASYNC.S ;  /* 0x00000000000073c6 */ /* 0x000e360000000000 */
[----:B0-----:R0:W1:Y:S01]  /*0320*/  SYNCS.EXCH.64 URZ, [UR8], UR4 ;  /* 0x00000004083f75b2 */ /* 0x0010620008000100 */
[----:B------:R0:W2:Y:S01]  /*0330*/  SYNCS.EXCH.64 URZ, [UR8+0x18], UR6 ;  /* 0x00001806083f75b2 */ /* 0x0000a20008000100 */
[----:B------:R0:W3:Y:S01]  /*0340*/  SYNCS.EXCH.64 URZ, [UR8+0x8], UR4 ;  /* 0x00000804083f75b2 */ /* 0x0000e20008000100 */
[----:B------:R0:W4:Y:S01]  /*0350*/  SYNCS.EXCH.64 URZ, [UR8+0x20], UR6 ;  /* 0x00002006083f75b2 */ /* 0x0001220008000100 */
[----:B------:R0:W0:Y:S01]  /*0360*/  SYNCS.EXCH.64 URZ, [UR8+0x10], UR4 ;  /* 0x00001004083f75b2 */ /* 0x0000220008000100 */
[----:B------:R0:W0:Y:S01]  /*0370*/  SYNCS.EXCH.64 URZ, [UR8+0x28], UR6 ;  /* 0x00002806083f75b2 */ /* 0x0000220008000100 */
[----:B------:R-:W-:Y:S01]  /*0380*/  NOP ;  /* 0x0000000000007918 */ /* 0x000fe20000000000 */
.L_x_2:
[----:B------:R-:W5:Y:S01]  /*0390*/  S2UR UR13, SR_CTAID.X ;  /* 0x00000000000d79c3 */ /* 0x000f620000002500 */
[----:B------:R-:W-:Y:S01]  /*03a0*/  SHF.R.S32.HI R3, RZ, 0x1f, R4 ;  /* 0x0000001fff037819 */ /* 0x000fe20000011404 */
[----:B------:R-:W1:Y:S01]  /*03b0*/  SHFL.IDX PT, R0, R0, RZ, 0x1f ;  /* 0x00001fff00007589 */ /* 0x000e6200000e0000 */
[----:B0-----:R-:W-:Y:S01]  /*03c0*/  ULDC UR4, c[0x0][0x150] ;  /* 0x0000540000047ab9 */ /* 0x001fe20000000800 */
[----:B------:R-:W-:Y:S02]  /*03d0*/  ELECT P0, URZ, PT ;  /* 0x00000000003f782f */ /* 0x000fe40003800000 */
[----:B------:R-:W-:Y:S01]  /*03e0*/  LEA.HI R3, R3, R4, RZ, 0x7 ;  /* 0x0000000403037211 */ /* 0x000fe200078f38ff */
[----:B------:R-:W-:Y:S01]  /*03f0*/  ULDC UR5, c[0x0][0x154] ;  /* 0x0000550000057ab9 */ /* 0x000fe20000000800 */
[----:B------:R-:W-:Y:S01]  /*0400*/  SHF.R.S32.HI R7, RZ, 0x1f, R2 ;  /* 0x0000001fff077819 */ /* 0x000fe20000011402 */
[----:B------:R-:W0:Y:S01]  /*0410*/  S2UR UR10, SR_CTAID.Y ;  /* 0x00000000000a79c3 */ /* 0x000e220000002600 */
[----:B------:R-:W-:Y:S01]  /*0420*/  LOP3.LUT R3, R3, 0xffffff80, RZ, 0xc0, !PT ;  /* 0xffffff8003037812 */ /* 0x000fe200078ec0ff */
[----:B------:R-:W-:Y:S01]  /*0430*/  ULDC UR8, c[0x0][0x144] ;  /* 0x0000510000087ab9 */ /* 0x000fe20000000800 */
[----:B------:R-:W-:Y:S01]  /*0440*/  LEA.HI R7, R7, R2, RZ, 0x2 ;  /* 0x0000000207077211 */ /* 0x000fe200078f10ff */
[----:B------:R-:W-:Y:S01]  /*0450*/  NOP ;  /* 0x0000000000007918 */ /* 0x000fe20000000000 */
[----:B------:R-:W-:Y:S01]  /*0460*/  NOP ;  /* 0x0000000000007918 */ /* 0x000fe20000000000 */
[----:B------:R-:W-:Y:S01]  /*0470*/  IMAD.IADD R3, R4, 0x1, -R3 ;  /* 0x0000000104037824 */ /* 0x000fe200078e0a03 */
[----:B------:R-:W-:Y:S01]  /*0480*/  LOP3.LUT R7, R7, 0x3ffffffc, RZ, 0xc0, !PT ;  /* 0x3ffffffc07077812 */ /* 0x000fe200078ec0ff */
[----:B------:R-:W-:Y:S01]  /*0490*/  ULDC UR11, c[0x0][0x148] ;  /* 0x00005200000b7ab9 */ /* 0x000fe20000000800 */
[----:B------:R-:W-:-:S02]  /*04a0*/  IMAD.MOV.U32 R17, RZ, RZ, 0x1 ;  /* 0x00000001ff117424 */ /* 0x000fc400078e00ff */
[----:B------:R-:W-:Y:S01]  /*04b0*/  SHF.R.S32.HI R4, RZ, 0x1f, R3 ;  /* 0x0000001fff047819 */ /* 0x000fe20000011403 */
[----:B------:R-:W-:-:S03]  /*04c0*/  IMAD.IADD R7, R2, 0x1, -R7 ;  /* 0x0000000102077824 */ /* 0x000fc600078e0a07 */
[----:B------:R-:W-:Y:S02]  /*04d0*/  LEA.HI R4, R4, R3, RZ, 0x3 ;  /* 0x0000000304047211 */ /* 0x000fe400078f18ff */
[----:B-----5:R-:W-:Y:S02]  /*04e0*/  I2FP.F32.U32 R5, UR13 ;  /* 0x0000000d00057c45 */ /* 0x020fe40008201000 */
[----:B-1----:R-:W-:-:S03]  /*04f0*/  ISETP.NE.OR P0, PT, R0, RZ, !P0 ;  /* 0x000000ff0000720c */ /* 0x002fc60004705670 */
[----:B------:R-:W-:Y:S01]  /*0500*/  FMUL R6, R5, UR4 ;  /* 0x0000000405067c20 */ /* 0x000fe20008400000 */
[--C-:B------:R-:W-:Y:S02]  /*0510*/  SHF.R.S32.HI R5, RZ, 0x3, R4.reuse ;  /* 0x00000003ff057819 */ /* 0x100fe40000011404 */
[----:B------:R-:W-:Y:S02]  /*0520*/  SHF.R.S32.HI R4, RZ, 0x1f, R4 ;  /* 0x0000001fff047819 */ /* 0x000fe40000011404 */
[----:B0-----:R-:W-:Y:S01]  /*0530*/  I2FP.F32.U32 R0, UR10 ;  /* 0x0000000a00007c45 */ /* 0x001fe20008201000 */
[----:B------:R-:W0:Y:S01]  /*0540*/  F2I.U32.TRUNC.NTZ R6, R6 ;  /* 0x0000000600067305 */ /* 0x000e22000020f000 */
[----:B------:R-:W-:-:S03]  /*0550*/  LEA.HI R4, R4, R5, RZ, 0x2 ;  /* 0x0000000504047211 */ /* 0x000fc600078f10ff */
[----:B------:R-:W-:Y:S01]  /*0560*/  FMUL R0, R0, UR5 ;  /* 0x0000000500007c20 */ /* 0x000fe20008400000 */
[----:B------:R-:W-:Y:S01]  /*0570*/  LOP3.LUT R4, R4, 0xfffffffc, RZ, 0xc0, !PT ;  /* 0xfffffffc04047812 */ /* 0x000fe200078ec0ff */
[----:B------:R-:W-:Y:S01]  /*0580*/  VOTEU.ALL UP0, P0 ;  /* 0x00000000003f7886 */ /* 0x000fe20000000000 */
[----:B------:R-:W-:-:S03]  /*0590*/  VOTEU.ALL UP1, P0 ;  /* 0x00000000003f7886 */ /* 0x000fc60000020000 */
[----:B------:R-:W-:Y:S01]  /*05a0*/  IMAD.IADD R4, R5, 0x1, -R4 ;  /* 0x0000000105047824 */ /* 0x000fe200078e0a04 */
[----:B------:R-:W1:Y:S01]  /*05b0*/  F2I.U32.TRUNC.NTZ R0, R0 ;  /* 0x0000000000007305 */ /* 0x000e62000020f000 */
[----:B------:R-:W5:Y:S01]  /*05c0*/  @!UP0 S2UR UR7, SR_CgaCtaId ;  /* 0x00000000000789c3 */ /* 0x000f620000008800 */
[----:B------:R-:W-:Y:S01]  /*05d0*/  @!UP0 UMOV UR6, 0x400 ;  /* 0x0000040000068882 */ /* 0x000fe20000000000 */
[----:B0-----:R-:W-:Y:S02]  /*05e0*/  R2UR UR4, R6 ;  /* 0x00000000060472ca */ /* 0x001fe400000e0000 */
[----:B------:R-:W-:-:S04]  /*05f0*/  LEA R4, R7, R4, 0x2 ;  /* 0x0000000407047211 */ /* 0x000fc800078e10ff */
[----:B------:R-:W-:-:S04]  /*0600*/  SHF.R.S32.HI R5, RZ, 0x1f, R4 ;  /* 0x0000001fff057819 */ /* 0x000fc80000011404 */
[----:B------:R-:W-:Y:S02]  /*0610*/  LEA.HI R5, R5, R4, RZ, 0x2 ;  /* 0x0000000405057211 */ /* 0x000fe400078f10ff */
[----:B-1----:R-:W-:Y:S01]  /*0620*/  R2UR UR12, R0 ;  /* 0x00000000000c72ca */ /* 0x002fe200000e0000 */
[----:B------:R-:W-:Y:S01]  /*0630*/  UIADD3 UR4, -UR4, URZ, URZ ;  /* 0x0000003f04047290 */ /* 0x000fe2000fffe13f */
[----:B------:R-:W-:Y:S01]  /*0640*/  LOP3.LUT R5, R5, 0xfffffffc, RZ, 0xc0, !PT ;  /* 0xfffffffc05057812 */ /* 0x000fe200078ec0ff */
[----:B------:R-:W0:Y:S02]  /*0650*/  LDC R0, c[0x0][0x140] ;  /* 0x00005000ff007b82 */ /* 0x000e240000000800 */
[----:B------:R-:W-:Y:S02]  /*0660*/  UIMAD UR8, UR8, UR4, UR13 ;  /* 0x00000004080872a4 */ /* 0x000fe4000f8e020d */
[----:B------:R-:W-:Y:S01]  /*0670*/  IMAD.IADD R5, R4, 0x1, -R5 ;  /* 0x0000000104057824 */ /* 0x000fe200078e0a05 */
[----:B------:R-:W-:Y:S01]  /*0680*/  UMOV UR4, 0x20 ;  /* 0x0000002000047882 */ /* 0x000fe20000000000 */
[----:B-----5:R-:W-:-:S02]  /*0690*/  @!UP0 ULEA UR6, UR7, UR6, 0x18 ;  /* 0x0000000607068291 */ /* 0x020fc4000f8ec03f */
[----:B------:R-:W-:-:S04]  /*06a0*/  @!UP0 UIADD3 UR4, -UR4, 0x100000, URZ ;  /* 0x0010000004048890 */ /* 0x000fc8000fffe13f */
[----:B------:R-:W-:Y:S02]  /*06b0*/  @!UP0 USHF.L.U32 UR5, UR4, 0xb, URZ ;  /* 0x0000000b04058899 */ /* 0x000fe4000800063f */
[----:B------:R-:W-:Y:S01]  /*06c0*/  @!UP0 USHF.L.U32 UR4, UR4, 0x1, URZ ;  /* 0x0000000104048899 */ /* 0x000fe2000800063f */
[----:B------:R-:W-:Y:S01]  /*06d0*/  ISETP.NE.AND P3, PT, R5, UR8, PT ;  /* 0x0000000805007c0c */ /* 0x000fe2000bf65270 */
[C---:B------:R-:W-:Y:S01]  /*06e0*/  IMAD.SHL.U32 R5, R4.reuse, 0x4, RZ ;  /* 0x0000000404057824 */ /* 0x040fe200078e00ff */
[----:B------:R-:W-:Y:S01]  /*06f0*/  VOTEU.ALL UP0, P0 ;  /* 0x00000000003f7886 */ /* 0x000fe20000000000 */
[----:B------:R-:W-:Y:S01]  /*0700*/  UIADD3 UR12, -UR12, URZ, URZ ;  /* 0x0000003f0c0c7290 */ /* 0x000fe2000fffe13f */
[----:B------:R-:W-:Y:S02]  /*0710*/  LOP3.LUT P0, RZ, R3, 0x7, RZ, 0xc0, !PT ;  /* 0x0000000703ff7812 */ /* 0x000fe4000780c0ff */
[----:B------:R-:W-:-:S04]  /*0720*/  LOP3.LUT R152, R4, 0xc, R5, 0x78, !PT ;  /* 0x0000000c04987812 */ /* 0x000fc800078e7805 */
[----:B------:R-:W-:Y:S01]  /*0730*/  ISETP.LT.U32.AND P0, PT, R152, 0x4, !P0 ;  /* 0x000000049800780c */ /* 0x000fe20004701070 */
[----:B------:R-:W1:Y:S02]  /*0740*/  FENCE.VIEW.ASYNC.S ;  /* 0x00000000000073c6 */ /* 0x000e640000000000 */
[----:B-1----:R-:W1:Y:S01]  /*0750*/  @!UP0 SYNCS.EXCH.64 URZ, [UR6+0x40], UR4 ;  /* 0x00004004063f85b2 */ /* 0x002e620008000100 */
[----:B------:R-:W-:Y:S02]  /*0760*/  @P3 SHF.R.S32.HI R5, RZ, 0x1f, R152 ;  /* 0x0000001fff053819 */ /* 0x000fe40000011498 */
[----:B0-----:R-:W-:Y:S02]  /*0770*/  ISETP.EQ.U32.AND P2, PT, R0, 0x1, PT ;  /* 0x000000010000780c */ /* 0x001fe40003f42070 */
[----:B------:R-:W-:Y:S02]  /*0780*/  @P3 LEA.HI R5, R5, R152, RZ, 0x2 ;  /* 0x0000009805053211 */ /* 0x000fe400078f10ff */
[----:B------:R-:W-:-:S02]  /*0790*/  SEL R0, RZ, 0x1, !P0 ;  /* 0x00000001ff007807 */ /* 0x000fc40004000000 */
[----:B------:R-:W-:Y:S01]  /*07a0*/  @P3 SHF.R.S32.HI R5, RZ, 0x2, R5 ;  /* 0x00000002ff053819 */ /* 0x000fe20000011405 */
[----:B------:R0:W1:Y:S01]  /*07b0*/  @!UP1 SYNCS.EXCH.64 URZ, [UR6+0x48], UR4 ;  /* 0x00004804063f95b2 */ /* 0x0000620008000100 */
[----:B------:R-:W-:Y:S01]  /*07c0*/  NOP ;  /* 0x0000000000007918 */ /* 0x000fe20000000000 */
[----:B0-----:R-:W-:-:S06]  /*07d0*/  UIMAD UR4, UR11, UR12, UR10 ;  /* 0x0000000c0b0472a4 */ /* 0x001fcc000f8e020a */
[----:B------:R-:W-:-:S04]  /*07e0*/  @P3 ISETP.NE.AND P4, PT, R5, UR4, PT ;  /* 0x0000000405003c0c */ /* 0x000fc8000bf85270 */
[----:B------:R-:W-:-:S04]  /*07f0*/  @P3 SEL R17, RZ, 0x1, P4 ;  /* 0x00000001ff113807 */ /* 0x000fc80002000000 */
[----:B------:R-:W-:Y:S01]  /*0800*/  LOP3.LUT R17, R17, R0, RZ, 0xc0, !PT ;  /* 0x0000000011117212 */ /* 0x000fe200078ec0ff */
[----:B------:R-:W-:Y:S06]  /*0810*/  @!P2 BRA `(.L_x_3) ;  /* 0x000000000008a947 */ /* 0x000fec0003800000 */
[----:B-1234-:R-:W-:Y:S01]  /*0820*/  UCGABAR_ARV ;  /* 0x00000000000079c7 */ /* 0x01efe20008000000 */
[----:B------:R-:W-:Y:S05]  /*0830*/  BRA `(.L_x_4) ;  /* 0x0000000000047947 */ /* 0x000fea0003800000 */
.L_x_3:
[----:B-1234-:R-:W-:Y:S01]  /*0840*/  NOP ;  /* 0x0000000000007918 */ /* 0x01efe20000000000 */
.L_x_4:
[----:B------:R-:W-:Y:S01]  /*0850*/  ULDC UR4, c[0x0][0x65c] ;  /* 0x0001970000047ab9 */ /* 0x000fe20000000800 */
[----:B------:R-:W-:Y:S01]  /*0860*/  UMOV UR5, URZ ;  /* 0x0000003f00057c82 */ /* 0x000fe20008000000 */
[----:B------:R-:W-:-:S03]  /*0870*/  UISETP.NE.AND UP0, UPT, UR4, 0x1, UPT ;  /* 0x000000010400788c */ /* 0x000fc6000bf05270 */
[----:B------:R-:W-:Y:S01]  /*0880*/  UMOV UR4, UR13 ;  /* 0x0000000d00047c82 */ /* 0x000fe20008000000 */
[----:B------:R-:W-:Y:S02]  /*0890*/  UP2UR UR45, UPR, URZ, 0x1 ;  /* 0x000000013f2d7883 */ /* 0x000fe40008000000 */
[----:B------:R-:W-:Y:S02]  /*08a0*/  PLOP3.LUT P0, PT, PT, PT, UP0, 0x80, 0x0 ;  /* 0x000000000000781c */ /* 0x000fe40003f0f008 */
[----:B------:R-:W-:Y:S02]  /*08b0*/  PLOP3.LUT P3, PT, PT, PT, UP0, 0x80, 0x0 ;  /* 0x000000000000781c */ /* 0x000fe40003f6f008 */
[----:B------:R-:W-:Y:S01]  /*08c0*/  PLOP3.LUT P5, PT, PT, PT, UP0, 0x80, 0x0 ;  /* 0x000000000000781c */ /* 0x000fe20003faf008 */
[----:B------:R-:W-:Y:S01]  /*08d0*/  @UP0 ULDC UR14, c[0x0][0x10] ;  /* 0x00000400000e0ab9 */ /* 0x000fe20000000800 */
[----:B------:R-:W-:Y:S01]  /*08e0*/  @UP0 UMOV UR6, UR10 ;  /* 0x0000000a00060c82 */ /* 0x000fe20008000000 */
[----:B------:R-:W-:Y:S01]  /*08f0*/  @UP0 UMOV UR7, URZ ;  /* 0x0000003f00070c82 */ /* 0x000fe20008000000 */
[----:B------:R-:W-:Y:S01]  /*0900*/  PLOP3.LUT P4, PT, PT, PT, UP0, 0x80, 0x0 ;  /* 0x000000000000781c */ /* 0x000fe20003f8f008 */
[----:B------:R-:W-:-:S03]  /*0910*/  @UP0 UIMAD.WIDE.U32 UR14, UR13, UR14, UR6 ;  /* 0x0000000e0d0e02a5 */ /* 0x000fc6000f8e0006 */
[----:B------:R-:W-:Y:S01]  /*0920*/  @!UP0 ULDC UR7, c[0x0][0xc] ;  /* 0x0000030000078ab9 */ /* 0x000fe20000000800 */
[----:B------:R-:W-:Y:S01]  /*0930*/  @UP0 UMOV UR6, URZ ;  /* 0x0000003f00060c82 */ /* 0x000fe20008000000 */
[----:B------:R-:W-:Y:S01]  /*0940*/  @!UP0 UIMAD.WIDE.U32 UR4, UR10, UR7, UR4 ;  /* 0x000000070a0482a5 */ /* 0x000fe2000f8e0004 */
[----:B------:R-:W-:Y:S01]  /*0950*/  IMAD.U32 R2, RZ, RZ, UR14 ;  /* 0x0000000eff027e24 */ /* 0x000fe2000f8e00ff */
[----:B------:R-:W-:Y:S02]  /*0960*/  @UP0 UIADD3 UR6, UR15, UR6, URZ ;  /* 0x000000060f060290 */ /* 0x000fe4000fffe03f */
[----:B------:R-:W-:Y:S01]  /*0970*/  MOV R3, UR15 ;  /* 0x0000000f00037c02 */ /* 0x000fe20008000f00 */
[----:B------:R-:W-:Y:S01]  /*0980*/  @P0 IMAD.MOV.U32 R7, RZ, RZ, R2 ;  /* 0x000000ffff070224 */ /* 0x000fe200078e0002 */
[----:B------:R-:W-:Y:S01]  /*0990*/  MOV R4, UR4 ;  /* 0x0000000400047c02 */ /* 0x000fe20008000f00 */
[----:B------:R-:W-:Y:S02]  /*09a0*/  IMAD.U32 R5, RZ, RZ, UR5 ;  /* 0x00000005ff057e24 */ /* 0x000fe4000f8e00ff */
[----:B------:R-:W-:-:S02]  /*09b0*/  IMAD.U32 R2, RZ, RZ, UR4 ;  /* 0x00000004ff027e24 */ /* 0x000fc4000f8e00ff */
[----:B------:R-:W-:Y:S02]  /*09c0*/  @P3 IMAD.U32 R6, RZ, RZ, UR6 ;  /* 0x00000006ff063e24 */ /* 0x000fe4000f8e00ff */
[----:B------:R-:W-:Y:S02]  /*09d0*/  @!P5 IMAD.MOV.U32 R6, RZ, RZ, R5 ;  /* 0x000000ffff06d224 */ /* 0x000fe400078e0005 */
[----:B------:R-:W-:Y:S02]  /*09e0*/  @!P4 IMAD.MOV.U32 R7, RZ, RZ, R2 ;  /* 0x000000ffff07c224 */ /* 0x000fe400078e0002 */
[----:B------:R-:W-:Y:S01]  /*09f0*/  IMAD.U32 R3, RZ, RZ, UR5 ;  /* 0x00000005ff037e24 */ /* 0x000fe2000f8e00ff */
[----:B------:R0:W-:Y:S04]  /*0a00*/  STL [R1+0x200], R6 ;  /* 0x0002000601007387 */ /* 0x0001e80000100800 */
[----:B------:R0:W-:Y:S01]  /*0a10*/  STL [R1+0x204], R7 ;  /* 0x0002040701007387 */ /* 0x0001e20000100800 */
[----:B------:R-:W-:Y:S05]  /*0a20*/  @!P2 BRA `(.L_x_5) ;  /* 0x00000000000ca947 */ /* 0x000fea0003800000 */
[----:B------:R-:W-:Y:S01]  /*0a30*/  UCGABAR_WAIT ;  /* 0x0000000000007dc7 */ /* 0x000fe20008000000 */
[----:B------:R-:W-:Y:S01]  /*0a40*/  CCTL.IVALL ;  /* 0x00000000ff00798f */ /* 0x000fe20002000000 */
[----:B------:R-:W-:Y:S05]  /*0a50*/  BRA `(.L_x_6) ;  /* 0x0000000000047947 */ /* 0x000fea0003800000 */
.L_x_5:
[----:B------:R-:W-:Y:S06]  /*0a60*/  BAR.SYNC.DEFER_BLOCKING 0x0 ;  /* 0x0000000000007b1d */ /* 0x000fec0000010000 */
.L_x_6:
[----:B------:R-:W-:Y:S05]  /*0a70*/  @!P1 BRA `(.L_x_7) ;  /* 0x0000019800189947 */ /* 0x000fea0003800000 */
[----:B------:R-:W-:-:S06]  /*0a80*/  UISETP.GT.U32.AND UP0, UPT, UR16, 0x1, UPT ;  /* 0x000000011000788c */ /* 0x000fcc000bf04070 */
[----:B------:R-:W-:-:S13]  /*0a90*/  PLOP3.LUT P0, PT, PT, PT, UP0, 0x80, 0x0 ;  /* 0x000000000000781c */ /* 0x000fda0003f0f008 */
[----:B------:R-:W-:Y:S05]  /*0aa0*/  @P0 EXIT ;  /* 0x000000000000094d */ /* 0x000fea0003800000 */
[----:B------:R-:W-:Y:S01]  /*0ab0*/  ULDC.64 UR4, c[0x0][0x650] ;  /* 0x0001940000047ab9 */ /* 0x000fe20000000a00 */
[----:B------:R-:W-:Y:S01]  /*0ac0*/  UMOV UR41, 0xffffffff ;  /* 0xffffffff00297882 */ /* 0x000fe20000000000 */
[----:B------:R-:W-:Y:S01]  /*0ad0*/  ISETP.GE.U32.AND P0, PT, R7, UR4, PT ;  /* 0x0000000407007c0c */ /* 0x000fe2000bf06070 */
[----:B------:R-:W-:Y:S01]  /*0ae0*/  UMOV UR42, 0xffffffff ;  /* 0xffffffff002a7882 */ /* 0x000fe20000000000 */
[----:B------:R-:W-:Y:S01]  /*0af0*/  UMOV UR43, 0xffffffff ;  /* 0xffffffff002b7882 */ /* 0x000fe20000000000 */
[----:B------:R-:W-:Y:S02]  /*0b00*/  PRMT R0, RZ, 0x7610, R0 ;  /* 0x00007610ff007816 */ /* 0x000fe40000000000 */
[----:B------:R-:W-:-:S13]  /*0b10*/  ISETP.GE.U32.AND.EX P0, PT, R6, UR5, PT, P0 ;  /* 0x0000000506007c0c */ /* 0x000fda000bf06100 */
[----:B------:R-:W-:Y:S05]  /*0b20*/  @P0 BRA `(.L_x_8) ;  /* 0x0000000400480947 */ /* 0x000fea0003800000 */
[----:B------:R-:W-:Y:S01]  /*0b30*/  ULDC.64 UR16, c[0x0][0x628] ;  /* 0x00018a0000107ab9 */ /* 0x000fe20000000a00 */
[C---:B------:R-:W-:Y:S01]  /*0b40*/  R2UR UR19, R7.reuse ;  /* 0x00000000071372ca */ /* 0x040fe200000e0000 */
[----:B------:R-:W-:Y:S01]  /*0b50*/  ULDC UR18, c[0x0][0x630] ;  /* 0x00018c0000127ab9 */ /* 0x000fe20000000800 */
[----:B------:R-:W-:Y:S02]  /*0b60*/  ISETP.NE.U32.AND P0, PT, RZ, UR16, PT ;  /* 0x00000010ff007c0c */ /* 0x000fe4000bf05070 */
[----:B------:R-:W-:Y:S02]  /*0b70*/  R2UR UR4, R7 ;  /* 0x00000000070472ca */ /* 0x000fe400000e0000 */
[----:B------:R-:W-:Y:S02]  /*0b80*/  ISETP.NE.AND.EX P0, PT, RZ, UR17, PT, P0 ;  /* 0x00000011ff007c0c */ /* 0x000fe4000bf05300 */
[----:B------:R-:W-:-:S11]  /*0b90*/  R2UR UR5, R6 ;  /* 0x00000000060572ca */ /* 0x000fd600000e0000 */
[----:B------:R-:W-:Y:S05]  /*0ba0*/  @!P0 BRA `(.L_x_9) ;  /* 0x0000000000308947 */ /* 0x000fea0003800000 */
[----:B------:R-:W-:Y:S01]  /*0bb0*/  R2UR UR4, R7 ;  /* 0x00000000070472ca */ /* 0x000fe200000e0000 */
[----:B------:R-:W-:Y:S01]  /*0bc0*/  ULDC UR9, c[0x0][0x634] ;  /* 0x00018d0000097ab9 */ /* 0x000fe20000000800 */
[----:B------:R-:W-:-:S11]  /*0bd0*/  R2UR UR13, R6 ;  /* 0x00000000060d72ca */ /* 0x000fd600000e0000 */
[----:B------:R-:W-:-:S04]  /*0be0*/  UIADD3 UR9, UP0, UR4, UR9, URZ ;  /* 0x0000000904097290 */ /* 0x000fc8000ff1e03f */
[----:B------:R-:W-:-:S04]  /*0bf0*/  UIADD3.X UR13, URZ, UR13, URZ, UP0, !UPT ;  /* 0x0000000d3f0d7290 */ /* 0x000fc800087fe43f */
[----:B------:R-:W-:-:S04]  /*0c00*/  UIMAD.WIDE.U32 UR4, UR13, UR16, URZ ;  /* 0x000000100d0472a5 */ /* 0x000fc8000f8e003f */
[----:B------:R-:W-:Y:S02]  /*0c10*/  UIMAD.WIDE.U32 UR6, UP0, UR9, UR17, UR4 ;  /* 0x00000011090672a5 */ /* 0x000fe4000f800004 */
[----:B------:R-:W-:Y:S02]  /*0c20*/  UIMAD.WIDE.U32 UR4, UR9, UR16, URZ ;  /* 0x00000010090472a5 */ /* 0x000fe4000f8e003f */
[----:B------:R-:W-:Y:S02]  /*0c30*/  UIADD3.X UR15, URZ, URZ, URZ, UP0, !UPT ;  /* 0x0000003f3f0f7290 */ /* 0x000fe400087fe43f */
[----:B------:R-:W-:Y:S01]  /*0c40*/  UIADD3 URZ, UP0, UR5, UR6, URZ ;  /* 0x00000006053f7290 */ /* 0x000fe2000ff1e03f */
[----:B------:R-:W-:-:S03]  /*0c50*/  UMOV UR14, UR7 ;  /* 0x00000007000e7c82 */ /* 0x000fc60008000000 */
[----:B------:R-:W-:-:S12]  /*0c60*/  UIMAD.WIDE.U32.X UR4, UR13, UR17, UR14, UP0 ;  /* 0x000000110d0472a5 */ /* 0x000fd800080e040e */
.L_x_9:
[----:B------:R-:W-:Y:S01]  /*0c70*/  USHF.R.U64 UR43, UR4, UR18, UR5 ;  /* 0x00000012042b7299 */ /* 0x000fe20008001205 */
[----:B------:R-:W-:Y:S01]  /*0c80*/  R2UR UR7, R6 ;  /* 0x00000000060772ca */ /* 0x000fe200000e0000 */
[----:B------:R-:W-:Y:S02]  /*0c90*/  USHF.R.U32.HI UR4, URZ, UR18, UR5 ;  /* 0x000000123f047299 */ /* 0x000fe40008011605 */
[----:B------:R-:W-:Y:S01]  /*0ca0*/  UIADD3 UR5, UP0, URZ, -UR43, URZ ;  /* 0x8000002b3f057290 */ /* 0x000fe2000ff1e03f */
[----:B------:R-:W-:Y:S01]  /*0cb0*/  ULDC.64 UR14, c[0x0][0x620] ;  /* 0x00018800000e7ab9 */ /* 0x000fe20000000a00 */
[----:B------:R-:W-:Y:S02]  /*0cc0*/  UMOV UR6, UR19 ;  /* 0x0000001300067c82 */ /* 0x000fe40008000000 */
[----:B------:R-:W-:Y:S01]  /*0cd0*/  UIADD3.X UR4, URZ, ~UR4, URZ, UP0, !UPT ;  /* 0x800000043f047290 */ /* 0x000fe200087fe43f */
[----:B------:R-:W-:Y:S01]  /*0ce0*/  ULDC UR9, c[0x0][0x618] ;  /* 0x0001860000097ab9 */ /* 0x000fe20000000800 */
[----:B------:R-:W-:-:S02]  /*0cf0*/  UIMAD UR12, UR11, UR12, UR10 ;  /* 0x0000000c0b0c72a4 */ /* 0x000fc4000f8e020a */
[----:B------:R-:W-:Y:S02]  /*0d00*/  UIMAD UR4, UR4, UR14, URZ ;  /* 0x0000000e040472a4 */ /* 0x000fe4000f8e023f */
[----:B------:R-:W-:Y:S02]  /*0d10*/  UIMAD.WIDE.U32 UR6, UR5, UR14, UR6 ;  /* 0x0000000e050672a5 */ /* 0x000fe4000f8e0006 */
[----:B------:R-:W-:Y:S01]  /*0d20*/  UIMAD UR4, UR5, UR15, UR4 ;  /* 0x0000000f050472a4 */ /* 0x000fe2000f8e0204 */
[----:B------:R-:W-:Y:S01]  /*0d30*/  ULDC UR10, c[0x0][0x608] ;  /* 0x00018200000a7ab9 */ /* 0x000fe20000000800 */
[----:B------:R-:W-:Y:S02]  /*0d40*/  ULDC UR18, c[0x0][0x658] ;  /* 0x0001960000127ab9 */ /* 0x000fe40000000800 */
[----:B------:R-:W-:Y:S01]  /*0d50*/  UIADD3 UR7, UR7, UR4, URZ ;  /* 0x0000000407077290 */ /* 0x000fe2000fffe03f */
[----:B------:R-:W-:Y:S02]  /*0d60*/  UMOV UR11, 0xffffffff ;  /* 0xffffffff000b7882 */ /* 0x000fe40000000000 */
[----:B------:R-:W-:Y:S01]  /*0d70*/  ULDC.64 UR4, c[0x0][0x640] ;  /* 0x0001900000047ab9 */ /* 0x000fe20000000a00 */
[----:B------:R-:W-:Y:S01]  /*0d80*/  USHF.R.U64 UR16, UR6, UR9, UR7 ;  /* 0x0000000906107299 */ /* 0x000fe20008001207 */
[----:B------:R-:W-:Y:S01]  /*0d90*/  ISETP.NE.U32.AND P0, PT, RZ, UR4, PT ;  /* 0x00000004ff007c0c */ /* 0x000fe2000bf05070 */
[----:B------:R-:W-:-:S02]  /*0da0*/  USHF.R.U32.HI UR7, URZ, UR9, UR7 ;  /* 0x000000093f077299 */ /* 0x000fc40008011607 */
[----:B------:R-:W-:Y:S01]  /*0db0*/  USHF.L.U32 UR6, UR11, UR18, URZ ;  /* 0x000000120b067299 */ /* 0x000fe2000800063f */
[----:B------:R-:W-:Y:S01]  /*0dc0*/  ISETP.NE.AND.EX P0, PT, RZ, UR5, PT, P0 ;  /* 0x00000005ff007c0c */ /* 0x000fe2000bf05300 */
[----:B------:R-:W-:Y:S02]  /*0dd0*/  USHF.R.U64 UR22, UR16, UR10, UR7 ;  /* 0x0000000a10167299 */ /* 0x000fe40008001207 */
[----:B------:R-:W-:Y:S02]  /*0de0*/  USHF.R.U32.HI UR7, URZ, UR10, UR7 ;  /* 0x0000000a3f077299 */ /* 0x000fe40008011607 */
[----:B------:R-:W-:Y:S02]  /*0df0*/  UISETP.NE.AND UP1, UPT, UR45, URZ, UPT ;  /* 0x0000003f2d00728c */ /* 0x000fe4000bf25270 */
[----:B------:R-:W-:Y:S01]  /*0e00*/  USHF.R.U64 UR23, UR22, UR18, UR7 ;  /* 0x0000001216177299 */ /* 0x000fe20008001207 */
[----:B------:R-:W-:Y:S01]  /*0e10*/  ULDC UR17, c[0x0][0x600] ;  /* 0x0001800000117ab9 */ /* 0x000fe20000000800 */
[----:B------:R-:W-:-:S02]  /*0e20*/  ULOP3.LUT UR13, URZ, UR6, URZ, 0x33, !UPT ;  /* 0x000000063f0d7292 */ /* 0x000fc4000f8e333f */
[----:B------:R-:W-:Y:S02]  /*0e30*/  UIADD3 UR15, UR17, -0x1, URZ ;  /* 0xffffffff110f7890 */ /* 0x000fe4000fffe03f */
[----:B------:R-:W-:Y:S02]  /*0e40*/  USEL UR12, UR8, UR12, !UP1 ;  /* 0x0000000c080c7287 */ /* 0x000fe4000c800000 */
[----:B------:R-:W-:Y:S01]  /*0e50*/  USHF.R.U32.HI UR7, URZ, UR18, UR7 ;  /* 0x000000123f077299 */ /* 0x000fe20008011607 */
[----:B------:R-:W-:Y:S01]  /*0e60*/  ULDC UR19, c[0x0][0x648] ;  /* 0x0001920000137ab9 */ /* 0x000fe20000000800 */
[----:B------:R-:W-:Y:S01]  /*0e70*/  ULDC UR20, c[0x0][0x638] ;  /* 0x00018e0000147ab9 */ /* 0x000fe20000000800 */
[----:B------:R-:W-:Y:S01]  /*0e80*/  UMOV UR21, 0x1 ;  /* 0x0000000100157882 */ /* 0x000fe20000000000 */
[----:B------:R-:W-:Y:S01]  /*0e90*/  UMOV UR6, UR23 ;  /* 0x0000001700067c82 */ /* 0x000fe20008000000 */
[----:B------:R-:W-:Y:S07]  /*0ea0*/  @!P0 BRA `(.L_x_10) ;  /* 0x0000000000308947 */ /* 0x000fee0003800000 */
[----:B------:R-:W-:Y:S02]  /*0eb0*/  ULDC UR10, c[0x0][0x64c] ;  /* 0x00019300000a7ab9 */ /* 0x000fe40000000800 */
        /* <DEDUP_REMOVED lines=8> */
[----:B------:R-:W-:-:S07]  /*0f40*/  UIMAD.WIDE.U32.X UR4, UR14, UR5, UR10, UP0 ;  /* 0x000000050e0472a5 */ /* 0x000fce00080e040a */
[----:B------:R-:W-:Y:S01]  /*0f50*/  UMOV UR6, UR4 ;  /* 0x0000000400067c82 */ /* 0x000fe20008000000 */
[----:B------:R-:W-:-:S05]  /*0f60*/  UMOV UR7, UR5 ;  /* 0x0000000500077c82 */ /* 0x000fca0008000000 */
.L_x_10:
[----:B------:R-:W-:Y:S01]  /*0f70*/  USHF.R.U64 UR5, UR6, UR19, UR7 ;  /* 0x0000001306057299 */ /* 0x000fe20008001207 */
[----:B------:R-:W-:Y:S01]  /*0f80*/  IMAD.MOV.U32 R0, RZ, RZ, 0x1 ;  /* 0x00000001ff007424 */ /* 0x000fe200078e00ff */
[----:B------:R-:W-:Y:S02]  /*0f90*/  USHF.L.U32 UR4, UR21, UR18, URZ ;  /* 0x0000001215047299 */ /* 0x000fe4000800063f */
[----:B------:R-:W-:Y:S02]  /*0fa0*/  ULOP3.LUT UR13, UR22, UR13, URZ, 0xc0, !UPT ;  /* 0x0000000d160d7292 */ /* 0x000fe4000f8ec03f */
[----:B------:R-:W-:Y:S02]  /*0fb0*/  UIADD3 UR6, -UR5, URZ, URZ ;  /* 0x0000003f05067290 */ /* 0x000fe4000fffe13f */
[----:B------:R-:W-:Y:S02]  /*0fc0*/  UIMAD UR13, UR4, UR5, UR13 ;  /* 0x00000005040d72a4 */ /* 0x000fe4000f8e020d */
[----:B------:R-:W-:-:S02]  /*0fd0*/  ULOP3.LUT UR15, UR16, UR15, URZ, 0xc0, !UPT ;  /* 0x0000000f100f7292 */ /* 0x000fc4000f8ec03f */
[----:B------:R-:W-:Y:S01]  /*0fe0*/  UIMAD UR4, UR6, UR20, UR23 ;  /* 0x00000014060472a4 */ /* 0x000fe2000f8e0217 */
[----:B------:R-:W-:Y:S01]  /*0ff0*/  ULDC UR5, c[0x0][0x610] ;  /* 0x0001840000057ab9 */ /* 0x000fe20000000800 */
[----:B------:R-:W-:Y:S02]  /*1000*/  UISETP.NE.AND UP0, UPT, UR45, URZ, UPT ;  /* 0x0000003f2d00728c */ /* 0x000fe4000bf05270 */
[----:B------:R-:W-:Y:S02]  /*1010*/  UIMAD UR12, UR13, UR5, UR12 ;  /* 0x000000050d0c72a4 */ /* 0x000fe4000f8e020c */
[----:B------:R-:W-:-:S04]  /*1020*/  UIMAD UR4, UR4, UR17, UR15 ;  /* 0x00000011040472a4 */ /* 0x000fc8000f8e020f */
[----:B------:R-:W-:Y:S02]  /*1030*/  USEL UR42, UR4, UR12, !UP0 ;  /* 0x0000000c042a7287 */ /* 0x000fe4000c000000 */
[----:B------:R-:W-:-:S12]  /*1040*/  USEL UR41, UR12, UR4, !UP0 ;  /* 0x000000040c297287 */ /* 0x000fd8000c000000 */
.L_x_8:
[----:B------:R-:W-:-:S08]  /*1050*/  NOP ;  /* 0x0000000000007918 */ /* 0x000fd00000000000 */
[----:B------:R-:W1:Y:S02]  /*1060*/  USETMAXREG.TRY_ALLOC.CTAPOOL UP0, 0xf0 ;  /* 0x000000f0000079c8 */ /* 0x000e640008000600 */
[----:B-1----:R-:W-:-:S13]  /*1070*/  PLOP3.LUT P0, PT, PT, PT, UP0, 0x80, 0x0 ;  /* 0x000000000000781c */ /* 0x002fda0003f0f008 */
[----:B------:R-:W-:Y:S05]  /*1080*/  @!P0 BRA `(.L_x_8) ;  /* 0xfffffffc00f08947 */ /* 0x000fea000383ffff */
[----:B------:R-:W-:Y:S01]  /*1090*/  ULDC.64 UR4, c[0x0][0x598] ;  /* 0x0001660000047ab9 */ /* 0x000fe20000000a00 */
[----:B------:R-:W-:Y:S01]  /*10a0*/  ULDC.64 UR36, c[0x0][0x208] ;  /* 0x0000820000247ab9 */ /* 0x000fe20000000a00 */
[----:B------:R-:W-:-:S04]  /*10b0*/  ISETP.NE.U32.AND P0, PT, RZ, UR4, PT ;  /* 0x00000004ff007c0c */ /* 0x000fc8000bf05070 */
[----:B------:R-:W-:-:S13]  /*10c0*/  ISETP.NE.AND.EX P0, PT, RZ, UR5, PT, P0 ;  /* 0x00000005ff007c0c */ /* 0x000fda000bf05300 */
[----:B------:R-:W-:Y:S05]  /*10d0*/  @!P0 BRA `(.L_x_11) ;  /* 0x00000000001c8947 */ /* 0x000fea0003800000 */
[----:B------:R-:W1:Y:S02]  /*10e0*/  LDC.64 R2, c[0x0][0x598] ;  /* 0x00016600ff027b82 */ /* 0x000e640000000a00 */
[----:B-1----:R-:W2:Y:S02]  /*10f0*/  LDG.E.64 R2, desc[UR36][R2.64] ;  /* 0x0000002402027981 */ /* 0x002ea4000c1e1b00 */
[----:B--2---:R-:W-:-:S04]  /*1100*/  ISETP.NE.U32.AND P0, PT, R2, RZ, PT ;  /* 0x000000ff0200720c */ /* 0x004fc80003f05070 */
[----:B------:R-:W-:-:S13]  /*1110*/  ISETP.NE.AND.EX P0, PT, R3, RZ, PT, P0 ;  /* 0x000000ff0300720c */ /* 0x000fda0003f05300 */
[----:B------:R-:W-:Y:S05]  /*1120*/  @!P0 BRA `(.L_x_11) ;  /* 0x0000000000088947 */ /* 0x000fea0003800000 */
[----:B------:R1:W5:Y:S01]  /*1130*/  LD.E R2, desc[UR36][R2.64] ;  /* 0x0000002402027980 */ /* 0x000362000c101900 */
[----:B------:R-:W-:Y:S05]  /*1140*/  BRA `(.L_x_12) ;  /* 0x0000000000247947 */ /* 0x000fea0003800000 */
.L_x_11:
[----:B------:R-:W-:Y:S02]  /*1150*/  ULDC.64 UR4, c[0x0][0x588] ;  /* 0x0001620000047ab9 */ /* 0x000fe40000000a00 */
[----:B------:R-:W-:-:S04]  /*1160*/  ISETP.NE.U32.AND P0, PT, RZ, UR4, PT ;  /* 0x00000004ff007c0c */ /* 0x000fc8000bf05070 */
[----:B------:R-:W-:-:S13]  /*1170*/  ISETP.NE.AND.EX P0, PT, RZ, UR5, PT, P0 ;  /* 0x00000005ff007c0c */ /* 0x000fda000bf05300 */
[----:B------:R-:W-:Y:S05]  /*1180*/  @!P0 BRA `(.L_x_13) ;  /* 0x00000000000c8947 */ /* 0x000fea0003800000 */
[----:B------:R-:W1:Y:S02]  /*1190*/  LDC.64 R2, c[0x0][0x588] ;  /* 0x00016200ff027b82 */ /* 0x000e640000000a00 */
[----:B-1----:R2:W5:Y:S01]  /*11a0*/  LDG.E R2, desc[UR36][R2.64] ;  /* 0x0000002402027981 */ /* 0x002562000c1e1900 */
[----:B------:R-:W-:Y:S05]  /*11b0*/  BRA `(.L_x_12) ;  /* 0x0000000000087947 */ /* 0x000fea0003800000 */
.L_x_13:
[----:B------:R-:W-:Y:S02]  /*11c0*/  ULDC UR4, c[0x0][0x580] ;  /* 0x0001600000047ab9 */ /* 0x000fe40000000800 */
[----:B------:R-:W-:-:S07]  /*11d0*/  MOV R2, UR4 ;  /* 0x0000000400027c02 */ /* 0x000fce0008000f00 */
.L_x_12:
[----:B------:R-:W-:Y:S02]  /*11e0*/  ULDC.64 UR4, c[0x0][0x5a0] ;  /* 0x0001680000047ab9 */ /* 0x000fe40000000a00 */
[----:B------:R-:W-:-:S04]  /*11f0*/  ISETP.NE.U32.AND P0, PT, RZ, UR4, PT ;  /* 0x00000004ff007c0c */ /* 0x000fc8000bf05070 */
[----:B------:R-:W-:-:S13]  /*1200*/  ISETP.NE.AND.EX P0, PT, RZ, UR5, PT, P0 ;  /* 0x00000005ff007c0c */ /* 0x000fda000bf05300 */
[----:B------:R-:W-:Y:S05]  /*1210*/  @!P0 BRA `(.L_x_14) ;  /* 0x00000000001c8947 */ /* 0x000fea0003800000 */
[----:B------:R-:W3:Y:S02]  /*1220*/  LDC.64 R4, c[0x0][0x5a0] ;  /* 0x00016800ff047b82 */ /* 0x000ee40000000a00 */
[----:B---3--:R-:W3:Y:S02]  /*1230*/  LDG.E.64 R4, desc[UR36][R4.64] ;  /* 0x0000002404047981 */ /* 0x008ee4000c1e1b00 */
[----:B---3--:R-:W-:-:S04]  /*1240*/  ISETP.NE.U32.AND P0, PT, R4, RZ, PT ;  /* 0x000000ff0400720c */ /* 0x008fc80003f05070 */
[----:B------:R-:W-:-:S13]  /*1250*/  ISETP.NE.AND.EX P0, PT, R5, RZ, PT, P0 ;  /* 0x000000ff0500720c */ /* 0x000fda0003f05300 */
[----:B------:R-:W-:Y:S05]  /*1260*/  @!P0 BRA `(.L_x_14) ;  /* 0x0000000000088947 */ /* 0x000fea0003800000 */
[----:B------:R3:W5:Y:S01]  /*1270*/  LD.E R16, desc[UR36][R4.64] ;  /* 0x0000002404107980 */ /* 0x000762000c101900 */
[----:B------:R-:W-:Y:S05]  /*1280*/  BRA `(.L_x_15) ;  /* 0x0000000000247947 */ /* 0x000fea0003800000 */
.L_x_14:
[----:B------:R-:W-:Y:S02]  /*1290*/  ULDC.64 UR4, c[0x0][0x590] ;  /* 0x0001640000047ab9 */ /* 0x000fe40000000a00 */
[----:B------:R-:W-:-:S04]  /*12a0*/  ISETP.NE.U32.AND P0, PT, RZ, UR4, PT ;  /* 0x00000004ff007c0c */ /* 0x000fc8000bf05070 */
[----:B------:R-:W-:-:S13]  /*12b0*/  ISETP.NE.AND.EX P0, PT, RZ, UR5, PT, P0 ;  /* 0x00000005ff007c0c */ /* 0x000fda000bf05300 */
[----:B------:R-:W-:Y:S05]  /*12c0*/  @!P0 BRA `(.L_x_16) ;  /* 0x00000000000c8947 */ /* 0x000fea0003800000 */
[----:B------:R-:W3:Y:S02]  /*12d0*/  LDC.64 R4, c[0x0][0x590] ;  /* 0x00016400ff047b82 */ /* 0x000ee40000000a00 */
[----:B---3--:R4:W5:Y:S01]  /*12e0*/  LDG.E R16, desc[UR36][R4.64] ;  /* 0x0000002404107981 */ /* 0x008962000c1e1900 */
[----:B------:R-:W-:Y:S05]  /*12f0*/  BRA `(.L_x_15) ;  /* 0x0000000000087947 */ /* 0x000fea0003800000 */
.L_x_16:
[----:B------:R-:W-:Y:S02]  /*1300*/  ULDC UR4, c[0x0][0x584] ;  /* 0x0001610000047ab9 */ /* 0x000fe40000000800 */
[----:B------:R-:W-:-:S07]  /*1310*/  IMAD.U32 R16, RZ, RZ, UR4 ;  /* 0x00000004ff107e24 */ /* 0x000fce000f8e00ff */
.L_x_15:
[----:B------:R-:W-:-:S13]  /*1320*/  LOP3.LUT P0, RZ, R0, 0xff, RZ, 0xc0, !PT ;  /* 0x000000ff00ff7812 */ /* 0x000fda000780c0ff */
[----:B------:R-:W-:Y:S05]  /*1330*/  @!P0 EXIT ;  /* 0x000000000000894d */ /* 0x000fea0003800000 */
[----:B------:R-:W-:Y:S01]  /*1340*/  ULDC UR4, c[0x0][0x28c] ;  /* 0x0000a30000047ab9 */ /* 0x000fe20000000800 */
[----:B------:R-:W-:Y:S01]  /*1350*/  UMOV UR38, URZ ;  /* 0x0000003f00267c82 */ /* 0x000fe20008000000 */
[----:B------:R-:W-:Y:S01]  /*1360*/  UIADD3 UR4, UR4, 0x3f, URZ ;  /* 0x0000003f04047890 */ /* 0x000fe2000fffe03f */
[----:B------:R-:W-:-:S03]  /*1370*/  UMOV UR39, URZ ;  /* 0x0000003f00277c82 */ /* 0x000fc60008000000 */
[----:B------:R-:W-:-:S04]  /*1380*/  USHF.R.S32.HI UR5, URZ, 0x1f, UR4 ;  /* 0x0000001f3f057899 */ /* 0x000fc80008011404 */
[----:B------:R-:W-:-:S04]  /*1390*/  ULEA.HI UR5, UR5, UR4, URZ, 0x6 ;  /* 0x0000000405057291 */ /* 0x000fc8000f8f303f */
[----:B------:R-:W-:-:S12]  /*13a0*/  USHF.R.S32.HI UR44, URZ, 0x6, UR5 ;  /* 0x000000063f2c7899 */ /* 0x000fd80008011405 */
.L_x_546:
[----:B------:R-:W0:Y:S01]  /*13b0*/  S2R R0, SR_TID.X ;  /* 0x0000000000007919 */ /* 0x000e220000002100 */
[----:B-1----:R-:W1:Y:S01]  /*13c0*/  S2UR UR7, SR_CgaCtaId ;  /* 0x00000000000779c3 */ /* 0x002e620000008800 */
[----:B------:R-:W-:Y:S02]  /*13d0*/  UMOV UR6, 0x400 ;  /* 0x0000040000067882 */ /* 0x000fe40000000000 */
[----:B-1----:R-:W-:Y:S01]  /*13e0*/  ULEA UR6, UR7, UR6, 0x18 ;  /* 0x0000000607067291 */ /* 0x002fe2000f8ec03f */
[----:B0-----:R-:W-:-:S04]  /*13f0*/  LOP3.LUT R0, R0, 0x80, RZ, 0xc0, !PT ;  /* 0x0000008000007812 */ /* 0x001fc800078ec0ff */
[----:B------:R-:W-:-:S06]  /*1400*/  SHF.R.U32.HI R0, RZ, 0x7, R0 ;  /* 0x00000007ff007819 */ /* 0x000fcc0000011600 */
[----:B------:R-:W0:Y:S02]  /*1410*/  SHFL.IDX PT, R0, R0, RZ, 0x1f ;  /* 0x00001fff00007589 */ /* 0x000e2400000e0000 */
[----:B0-----:R-:W-:-:S13]  /*1420*/  R2UR UR4, R0 ;  /* 0x00000000000472ca */ /* 0x001fda00000e0000 */
[----:B------:R-:W-:-:S04]  /*1430*/  ULEA.HI UR5, UR4, UR4, URZ, 0x1 ;  /* 0x0000000404057291 */ /* 0x000fc8000f8f083f */
[----:B------:R-:W-:-:S04]  /*1440*/  ULOP3.LUT UR5, UR5, 0x7fffe, URZ, 0xc0, !UPT ;  /* 0x0007fffe05057892 */ /* 0x000fc8000f8ec03f */
[----:B------:R-:W-:-:S03]  /*1450*/  UIADD3 UR5, UR4, -UR5, URZ ;  /* 0x8000000504057290 */ /* 0x000fc6000fffe03f */
[----:B------:R-:W-:Y:S01]  /*1460*/  ULDC UR4, c[0x0][0x28c] ;  /* 0x0000a30000047ab9 */ /* 0x000fe20000000800 */
[----:B------:R-:W-:Y:S01]  /*1470*/  ULEA UR5, UR5, UR6, 0xd ;  /* 0x0000000605057291 */ /* 0x000fe2000f8e683f */
[----:B------:R-:W-:-:S03]  /*1480*/  ISETP.LT.AND P0, PT, RZ, UR4, PT ;  /* 0x00000004ff007c0c */ /* 0x000fc6000bf01270 */
[----:B------:R-:W-:-:S04]  /*1490*/  UIADD3 UR5, UR5, 0x100, URZ ;  /* 0x0000010005057890 */ /* 0x000fc8000fffe03f */
[----:B------:R-:W-:-:S04]  /*14a0*/  USHF.R.U32.HI UR5, URZ, 0x4, UR5 ;  /* 0x000000043f057899 */ /* 0x000fc80008011605 */
[----:B------:R-:W-:Y:S02]  /*14b0*/  ULOP3.LUT UR46, UR5, 0x3fff, URZ, 0xc0, !UPT ;  /* 0x00003fff052e7892 */ /* 0x000fe4000f8ec03f */
[----:B---3--:R-:W-:Y:S10]  /*14c0*/  @P0 BRA `(.L_x_17) ;  /* 0x0000000000400947 */ /* 0x008ff40003800000 */
[----:B------:R-:W-:Y:S01]  /*14d0*/  MOV R0, 0x0 ;  /* 0x0000000000007802 */ /* 0x000fe20000000f00 */
[----:B------:R-:W-:Y:S01]  /*14e0*/  ULDC.64 UR4, c[0x4][0x68] ;  /* 0x01001a0000047ab9 */ /* 0x000fe20000000a00 */
[----:B------:R-:W-:Y:S01]  /*14f0*/  ULDC.64 UR6, c[0x4][0x8] ;  /* 0x0100020000067ab9 */ /* 0x000fe20000000a00 */
[----:B---34-:R-:W-:Y:S01]  /*1500*/  IMAD.U32 R4, RZ, RZ, UR4 ;  /* 0x00000004ff047e24 */ /* 0x018fe2000f8e00ff */
[----:B------:R0:W1:Y:S01]  /*1510*/  LDC.64 R14, c[0x4][R0] ;  /* 0x01000000000e7b82 */ /* 0x0000620000000a00 */
[----:B------:R-:W-:Y:S01]  /*1520*/  IMAD.U32 R5, RZ, RZ, UR5 ;  /* 0x00000005ff057e24 */ /* 0x000fe2000f8e00ff */
[----:B------:R-:W-:Y:S01]  /*1530*/  ULDC.64 UR4, c[0x4][0x70] ;  /* 0x01001c0000047ab9 */ /* 0x000fe20000000a00 */
[----:B------:R-:W-:Y:S01]  /*1540*/  IMAD.U32 R10, RZ, RZ, UR6 ;  /* 0x00000006ff0a7e24 */ /* 0x000fe2000f8e00ff */
[----:B------:R-:W-:Y:S01]  /*1550*/  MOV R7, UR5 ;  /* 0x0000000500077c02 */ /* 0x000fe20008000f00 */
[----:B------:R-:W-:Y:S01]  /*1560*/  IMAD.U32 R6, RZ, RZ, UR4 ;  /* 0x00000004ff067e24 */ /* 0x000fe2000f8e00ff */
[----:B------:R-:W-:Y:S01]  /*1570*/  MOV R13, RZ ;  /* 0x000000ff000d7202 */ /* 0x000fe20000000f00 */
[----:B------:R-:W-:-:S02]  /*1580*/  IMAD.U32 R11, RZ, RZ, UR7 ;  /* 0x00000007ff0b7e24 */ /* 0x000fc4000f8e00ff */
[----:B------:R-:W-:Y:S02]  /*1590*/  IMAD.MOV.U32 R8, RZ, RZ, 0x1e1 ;  /* 0x000001e1ff087424 */ /* 0x000fe400078e00ff */
[----:B0-----:R-:W-:-:S07]  /*15a0*/  IMAD.MOV.U32 R12, RZ, RZ, 0x1 ;  /* 0x00000001ff0c7424 */ /* 0x001fce00078e00ff */
[----:B------:R-:W-:-:S07]  /*15b0*/  LEPC R20, `(.L_x_17) ;  /* 0x000000001014794e */ /* 0x000fce0000000000 */
[----:B-12--5:R-:W-:Y:S05]  /*15c0*/  CALL.ABS.NOINC R14 ;  /* 0x000000000e007343 */ /* 0x026fea0003c00000 */
.L_x_17:
[----:B------:R-:W-:-:S06]  /*15d0*/  ULOP3.LUT UR4, UR40, 0x1, URZ, 0xfc, !UPT ;  /* 0x0000000128047892 */ /* 0x000fcc000f8efc3f */
[----:B------:R-:W-:-:S05]  /*15e0*/  IMAD.U32 R0, RZ, RZ, UR4 ;  /* 0x00000004ff007e24 */ /* 0x000fca000f8e00ff */
[----:B------:R-:W-:-:S13]  /*15f0*/  ISETP.NE.AND P0, PT, R0, 0x3, PT ;  /* 0x000000030000780c */ /* 0x000fda0003f05270 */
[----:B------:R-:W-:Y:S05]  /*1600*/  @!P0 BRA `(.L_x_18) ;  /* 0x0000000000048947 */ /* 0x000fea0003800000 */
[----:B------:R-:W-:Y:S01]  /*1610*/  BPT.TRAP 0x1 ;  /* 0x000000040000795c */ /* 0x000fe20000300000 */
.L_x_18:
[----:B------:R-:W0:Y:S01]  /*1620*/  S2UR UR5, SR_CgaCtaId ;  /* 0x00000000000579c3 */ /* 0x000e220000008800 */
[----:B------:R-:W-:Y:S01]  /*1630*/  UMOV UR4, 0x400 ;  /* 0x0000040000047882 */ /* 0x000fe20000000000 */
[----:B---34-:R-:W-:Y:S02]  /*1640*/  IMAD.U32 R5, RZ, RZ, UR39 ;  /* 0x00000027ff057e24 */ /* 0x018fe4000f8e00ff */
[----:B--2---:R-:W-:-:S05]  /*1650*/  IMAD.U32 R3, RZ, RZ, UR38 ;  /* 0x00000026ff037e24 */ /* 0x004fca000f8e00ff */
[----:B------:R-:W-:Y:S01]  /*1660*/  SHF.L.U32 R3, R3, 0x1f, RZ ;  /* 0x0000001f03037819 */ /* 0x000fe200000006ff */
[----:B0-----:R-:W-:-:S06]  /*1670*/  ULEA UR4, UR5, UR4, 0x18 ;  /* 0x0000000405047291 */ /* 0x001fcc000f8ec03f */
[----:B------:R-:W-:-:S05]  /*1680*/  IMAD.U32 R0, RZ, RZ, UR4 ;  /* 0x00000004ff007e24 */ /* 0x000fca000f8e00ff */
[----:B------:R-:W-:-:S04]  /*1690*/  LEA R4, R5, R0, 0x3 ;  /* 0x0000000005047211 */ /* 0x000fc800078e18ff */
[----:B------:R0:W1:Y:S01]  /*16a0*/  SYNCS.PHASECHK.TRANS64.TRYWAIT P1, [R4+URZ], R3 ;  /* 0x00000003040075a7 */ /* 0x000062000802017f */
[----:B------:R-:W-:Y:S05]  /*16b0*/  @!P0 BRA `(.L_x_19) ;  /* 0x0000000000048947 */ /* 0x000fea0003800000 */
[----:B------:R-:W-:Y:S01]  /*16c0*/  BPT.TRAP 0x1 ;  /* 0x000000040000795c */ /* 0x000fe20000300000 */
.L_x_19:
[----:B-1----:R-:W-:Y:S05]  /*16d0*/  @P1 BRA `(.L_x_20) ;  /* 0x0000000000081947 */ /* 0x002fea0003800000 */
[----:B------:R-:W1:Y:S02]  /*16e0*/  SYNCS.PHASECHK.TRANS64.TRYWAIT P1, [R4+URZ], R3 ;  /* 0x00000003040075a7 */ /* 0x000e64000802017f */
[----:B-1----:R-:W-:Y:S05]  /*16f0*/  @!P1 BRA `(.L_x_21) ;  /* 0x000001a000a49947 */ /* 0x002fea0003800000 */
.L_x_20:
[----:B------:R-:W-:-:S04]  /*1700*/  UISETP.LT.AND UP0, UPT, UR44, 0x1, UPT ;  /* 0x000000012c00788c */ /* 0x000fc8000bf01270 */
[----:B------:R-:W-:-:S06]  /*1710*/  USEL UR4, UR44, 0x1, UP0 ;  /* 0x000000012c047887 */ /* 0x000fcc0008000000 */
[----:B01----:R-:W-:Y:S01]  /*1720*/  IMAD.U32 R3, RZ, RZ, UR4 ;  /* 0x00000004ff037e24 */ /* 0x003fe2000f8e00ff */
[----:B------:R-:W-:Y:S05]  /*1730*/  WARPSYNC.ALL ;  /* 0x0000000000007948 */ /* 0x000fea0003800000 */
[----:B------:R-:W-:-:S04]  /*1740*/  IADD3 R3, -R3, UR44, RZ ;  /* 0x0000002c03037c10 */ /* 0x000fc8000fffe1ff */
[----:B------:R-:W-:Y:S02]  /*1750*/  ISETP.GE.AND P1, PT, R3, 0x1, PT ;  /* 0x000000010300780c */ /* 0x000fe40003f26270 */
[----:B------:R-:W-:Y:S01]  /*1760*/  R2UR UR4, R0 ;  /* 0x00000000000472ca */ /* 0x000fe200000e0000 */
[----:B------:R-:W-:Y:S01]  /*1770*/  WARPGROUP.ARRIVE ;  /* 0x00000000000079c5 */ /* 0x000fe20000000000 */
[----:B------:R-:W-:Y:S01]  /*1780*/  UMOV UR9, 0x40000040 ;  /* 0x4000004000097882 */ /* 0x000fe20000000000 */
[----:B------:R-:W-:Y:S01]  /*1790*/  UMOV UR11, 0x40000040 ;  /* 0x40000040000b7882 */ /* 0x000fe20000000000 */
[----:B------:R-:W-:Y:S04]  /*17a0*/  STL [R1+0x2c8], R17 ;  /* 0x0002c81101007387 */ /* 0x000fe80000100800 */
[----:B-----5:R-:W-:Y:S04]  /*17b0*/  STL [R1+0x2c4], R16 ;  /* 0x0002c41001007387 */ /* 0x020fe80000100800 */
[----:B------:R0:W-:Y:S01]  /*17c0*/  STL [R1+0x2c0], R3 ;  /* 0x0002c00301007387 */ /* 0x0001e20000100800 */
[----:B------:R-:W-:-:S03]  /*17d0*/  UIADD3 UR4, UR4, 0x18100, URZ ;  /* 0x0001810004047890 */ /* 0x000fc6000fffe03f */
[----:B------:R1:W-:Y:S01]  /*17e0*/  STL [R1+0x2bc], R2 ;  /* 0x0002bc0201007387 */ /* 0x0003e20000100800 */
[----:B------:R-:W-:-:S03]  /*17f0*/  USHF.R.U32.HI UR4, URZ, 0x4, UR4 ;  /* 0x000000043f047899 */ /* 0x000fc60008011604 */
[----:B------:R2:W-:Y:S01]  /*1800*/  STL [R1+0x2cc], R0 ;  /* 0x0002cc0001007387 */ /* 0x0005e20000100800 */
[----:B------:R-:W-:Y:S02]  /*1810*/  ULOP3.LUT UR5, UR4, 0x3fff, URZ, 0xc0, !UPT ;  /* 0x00003fff04057892 */ /* 0x000fe4000f8ec03f */
[----:B------:R-:W-:Y:S02]  /*1820*/  ULOP3.LUT UR4, UR46, 0x10000, URZ, 0xfc, !UPT ;  /* 0x000100002e047892 */ /* 0x000fe4000f8efc3f */
[----:B------:R-:W-:Y:S02]  /*1830*/  ULOP3.LUT UR5, UR5, 0x10000, URZ, 0xfc, !UPT ;  /* 0x0001000005057892 */ /* 0x000fe4000f8efc3f */
[----:B------:R-:W-:Y:S02]  /*1840*/  ULEA UR6, UR39, UR4, 0xb ;  /* 0x0000000427067291 */ /* 0x000fe4000f8e583f */
[----:B------:R-:W-:-:S05]  /*1850*/  ULEA UR7, UR39, UR5, 0xb ;  /* 0x0000000527077291 */ /* 0x000fca000f8e583f */
[----:B------:R-:W-:Y:S02]  /*1860*/  UMOV UR8, UR6 ;  /* 0x0000000600087c82 */ /* 0x000fe40008000000 */
[----:B------:R-:W-:Y:S02]  /*1870*/  UMOV UR10, UR7 ;  /* 0x00000007000a7c82 */ /* 0x000fe40008000000 */
[----:B------:R-:W-:Y:S01]  /*1880*/  HGMMA.64x256x16.F32.BF16 R24, gdesc[UR8], RZ, !UPT, gsb0 ;  /* 0x03e00000081879f0 */ /* 0x000fe2000c0018ff */
[----:B------:R-:W-:Y:S01]  /*1890*/  UIADD3 UR8, UR6, 0x400, URZ ;  /* 0x0000040006087890 */ /* 0x000fe2000fffe03f */
[----:B------:R-:W-:Y:S01]  /*18a0*/  UMOV UR9, 0x40000040 ;  /* 0x4000004000097882 */ /* 0x000fe20000000000 */
[----:B------:R-:W-:Y:S02]  /*18b0*/  WARPGROUP.DEPBAR.LE gsb0, 0x0 ;  /* 0x00008000000079c5 */ /* 0x000fe40000010000 */
[----:B------:R-:W-:Y:S01]  /*18c0*/  STL.64 [R1], R24 ;  /* 0x0000001801007387 */ /* 0x000fe20000100a00 */
[----:B------:R-:W-:Y:S01]  /*18d0*/  IMAD.MOV.U32 R235, RZ, RZ, R46 ;  /* 0x000000ffffeb7224 */ /* 0x000fe200078e002e */
[----:B------:R-:W-:Y:S01]  /*18e0*/  MOV R232, R49 ;  /* 0x0000003100e87202 */ /* 0x000fe20000000f00 */
[----:B------:R-:W-:Y:S01]  /*18f0*/  IMAD.MOV.U32 R234, RZ, RZ, R47 ;  /* 0x000000ffffea7224 */ /* 0x000fe200078e002f */
[----:B------:R-:W-:Y:S01]  /*1900*/  STL.64 [R1+0x8], R26 ;  /* 0x0000081a01007387 */ /* 0x000fe20000100a00 */
        /* <DEDUP_REMOVED lines=55> */
[----:B0-----:R-:W-:Y:S01]  /*1c80*/  MOV R3, R149 ;  /* 0x0000009500037202 */ /* 0x001fe20000000f00 */
[----:B------:R-:W-:Y:S01]  /*1c90*/  IMAD.MOV.U32 R167, RZ, RZ, R83 ;  /* 0x000000ffffa77224 */ /* 0x000fe200078e0053 */
[----:B------:R0:W-:Y:S01]  /*1ca0*/  STL.64 [R1+0x50], R44 ;  /* 0x0000502c01007387 */ /* 0x0001e20000100a00 */
[----:B------:R-:W-:-:S02]  /*1cb0*/  IMAD.MOV.U32 R169, RZ, RZ, R85 ;  /* 0x000000ffffa97224 */ /* 0x000fc400078e0055 */
[----:B------:R-:W-:Y:S01]  /*1cc0*/  IMAD.MOV.U32 R170, RZ, RZ, R86 ;  /* 0x000000ffffaa7224 */ /* 0x000fe200078e0056 */
[----:B------:R-:W-:Y:S01]  /*1cd0*/  STL [R1+0x580], R152 ;  /* 0x0005809801007387 */ /* 0x000fe20000100800 */
[----:B------:R-:W-:Y:S02]  /*1ce0*/  IMAD.MOV.U32 R171, RZ, RZ, R87 ;  /* 0x000000ffffab7224 */ /* 0x000fe400078e0057 */
[----:B------:R-:W-:Y:S02]  /*1cf0*/  IMAD.MOV.U32 R172, RZ, RZ, R88 ;  /* 0x000000ffffac7224 */ /* 0x000fe400078e0058 */
[----:B------:R-:W-:Y:S02]  /*1d00*/  IMAD.MOV.U32 R174, RZ, RZ, R90 ;  /* 0x000000ffffae7224 */ /* 0x000fe400078e005a */
[----:B------:R-:W-:Y:S02]  /*1d10*/  IMAD.MOV.U32 R175, RZ, RZ, R91 ;  /* 0x000000ffffaf7224 */ /* 0x000fe400078e005b */
[----:B------:R-:W-:-:S02]  /*1d20*/  IMAD.MOV.U32 R176, RZ, RZ, R92 ;  /* 0x000000ffffb07224 */ /* 0x000fc400078e005c */
[----:B------:R-:W-:Y:S02]  /*1d30*/  IMAD.MOV.U32 R177, RZ, RZ, R93 ;  /* 0x000000ffffb17224 */ /* 0x000fe400078e005d */
        /* <DEDUP_REMOVED lines=44> */
[----:B-1----:R-:W-:Y:S02]  /*2000*/  IMAD.MOV.U32 R2, RZ, RZ, R150 ;  /* 0x000000ffff027224 */ /* 0x002fe400078e0096 */
[----:B--2---:R-:W-:Y:S02]  /*2010*/  IMAD.MOV.U32 R0, RZ, RZ, R151 ;  /* 0x000000ffff007224 */ /* 0x004fe400078e0097 */
[----:B0-----:R-:W-:-:S06]  /*2020*/  WARPGROUP.ARRIVE ;  /* 0x00000000000079c5 */ /* 0x001fcc0000000000 */
[----:B------:R-:W-:Y:S03]  /*2030*/  HGMMA.64x256x16.F32.BF16 R24, gdesc[UR8], RZ, !UPT, gsb0 ;  /* 0x03e00000081879f0 */ /* 0x000fe6000c0018ff */
[----:B------:R-:W-:Y:S02]  /*2040*/  WARPGROUP.DEPBAR.LE gsb0, 0x0 ;  /* 0x00008000000079c5 */ /* 0x000fe40000010000 */
[----:B------:R-:W-:Y:S04]  /*2050*/  STL.64 [R1+0x578], R150 ;  /* 0x0005789601007387 */ /* 0x000fe80000100a00 */
        /* <DEDUP_REMOVED lines=20> */
[----:B------:R0:W-:Y:S04]  /*21a0*/  STL.64 [R1+0x4d0], R108 ;  /* 0x0004d06c01007387 */ /* 0x0001e80000100a00 */
[----:B0-----:R-:W2:Y:S04]  /*21b0*/  LDL.LU R108, [R1] ;  /* 0x00000000016c7983 */ /* 0x001ea80000300800 */
[----:B------:R-:W2:Y:S04]  /*21c0*/  LDL.LU R109, [R1+0x4] ;  /* 0x00000400016d7983 */ /* 0x000ea80000300800 */
        /* <DEDUP_REMOVED lines=19> */
[----:B------:R-:W2:Y:S01]  /*2300*/  LDL.LU R129, [R1+0x54] ;  /* 0x0000540001817983 */ /* 0x000ea20000300800 */
        /* <DEDUP_REMOVED lines=15> */
[----:B------:R-:W-:Y:S01]  /*2400*/  UIADD3 UR8, UR6, 0x2, URZ ;  /* 0x0000000206087890 */ /* 0x000fe2000fffe03f */
[----:B------:R-:W-:Y:S01]  /*2410*/  IMAD.MOV.U32 R140, RZ, RZ, R225 ;  /* 0x000000ffff8c7224 */ /* 0x000fe200078e00e1 */
[----:B------:R-:W-:Y:S01]  /*2420*/  UIADD3 UR10, UR7, 0x2, URZ ;  /* 0x00000002070a7890 */ /* 0x000fe2000fffe03f */
[----:B------:R-:W-:Y:S01]  /*2430*/  IMAD.MOV.U32 R141, RZ, RZ, R224 ;  /* 0x000000ffff8d7224 */ /* 0x000fe200078e00e0 */
[----:B------:R-:W-:Y:S01]  /*2440*/  UMOV UR9, 0x40000040 ;  /* 0x4000004000097882 */ /* 0x000fe20000000000 */
[----:B------:R-:W-:Y:S01]  /*2450*/  IMAD.MOV.U32 R143, RZ, RZ, R222 ;  /* 0x000000ffff8f7224 */ /* 0x000fe200078e00de */
[----:B------:R-:W-:Y:S01]  /*2460*/  MOV R222, R14 ;  /* 0x0000000e00de7202 */ /* 0x000fe20000000f00 */
[----:B------:R-:W-:Y:S01]  /*2470*/  IMAD.MOV.U32 R144, RZ, RZ, R221 ;  /* 0x000000ffff907224 */ /* 0x000fe200078e00dd */
[----:B------:R-:W-:Y:S01]  /*2480*/  UMOV UR11, 0x40000040 ;  /* 0x40000040000b7882 */ /* 0x000fe20000000000 */
[----:B------:R-:W-:-:S02]  /*2490*/  IMAD.MOV.U32 R145, RZ, RZ, R220 ;  /* 0x000000ffff917224 */ /* 0x000fc400078e00dc */
[----:B------:R-:W-:Y:S02]  /*24a0*/  IMAD.MOV.U32 R146, RZ, RZ, R219 ;  /* 0x000000ffff927224 */ /* 0x000fe400078e00db */
[----:B------:R-:W-:Y:S01]  /*24b0*/  IMAD.MOV.U32 R148, RZ, RZ, R217 ;  /* 0x000000ffff947224 */ /* 0x000fe200078e00d9 */
[----:B------:R-:W-:Y:S01]  /*24c0*/  MOV R217, R19 ;  /* 0x0000001300d97202 */ /* 0x000fe20000000f00 */
        /* <DEDUP_REMOVED lines=21> */
[----:B------:R-:W-:-:S06]  /*2620*/  IMAD.MOV.U32 R235, RZ, RZ, R0 ;  /* 0x000000ffffeb7224 */ /* 0x000fcc00078e0000 */
[----:B--2---:R-:W-:-:S06]  /*2630*/  WARPGROUP.ARRIVE ;  /* 0x00000000000079c5 */ /* 0x004fcc0000000000 */
[----:B------:R-:W-:Y:S03]  /*2640*/  HGMMA.64x256x16.F32.BF16 R108, gdesc[UR8], R108, gsb0 ;  /* 0x03e00000086c79f0 */ /* 0x000fe6000800186c */
[----:B------:R-:W-:Y:S02]  /*2650*/  WARPGROUP.DEPBAR.LE gsb0, 0x0 ;  /* 0x00008000000079c5 */ /* 0x000fe40000010000 */
[----:B------:R-:W-:Y:S04]  /*2660*/  STL.64 [R1], R108 ;  /* 0x0000006c01007387 */ /* 0x000fe80000100a00 */
        /* <DEDUP_REMOVED lines=63> */
[----:B0-----:R-:W2:Y:S04]  /*2a60*/  LDL.LU R152, [R1+0x580] ;  /* 0x0005800001987983 */ /* 0x001ea80000300800 */
[----:B------:R-:W3:Y:S04]  /*2a70*/  LDL.LU.64 R150, [R1+0x578] ;  /* 0x0005780001967983 */ /* 0x000ee80000300a00 */
        /* <DEDUP_REMOVED lines=20> */
[----:B------:R-:W3:Y:S01]  /*2bc0*/  LDL.LU.64 R108, [R1+0x4d0] ;  /* 0x0004d000016c7983 */ /* 0x000ee20000300a00 */
[----:B------:R-:W-:Y:S01]  /*2bd0*/  UIADD3 UR8, UR6, 0x402, URZ ;  /* 0x0000040206087890 */ /* 0x000fe2000fffe03f */
[----:B------:R-:W-:Y:S01]  /*2be0*/  UMOV UR9, 0x40000040 ;  /* 0x4000004000097882 */ /* 0x000fe20000000000 */
[----:B---3--:R-:W-:-:S07]  /*2bf0*/  WARPGROUP.ARRIVE ;  /* 0x00000000000079c5 */ /* 0x008fce0000000000 */
[----:B------:R-:W-:Y:S03]  /*2c00*/  HGMMA.64x256x16.F32.BF16 R24, gdesc[UR8], R24, gsb0 ;  /* 0x03e00000081879f0 */ /* 0x000fe60008001818 */
        /* <DEDUP_REMOVED lines=65> */
[----:B0-----:R-:W3:Y:S04]  /*3020*/  LDL.LU.64 R24, [R1] ;  /* 0x0000000001187983 */ /* 0x001ee80000300a00 */
        /* <DEDUP_REMOVED lines=63> */
[----:B------:R-:W-:-:S02]  /*3420*/  UIADD3 UR8, UR6, 0x4, URZ ;  /* 0x0000000406087890 */ /* 0x000fc4000fffe03f */
[----:B------:R-:W-:Y:S01]  /*3430*/  UIADD3 UR10, UR7, 0x4, URZ ;  /* 0x00000004070a7890 */ /* 0x000fe2000fffe03f */
[----:B------:R-:W-:Y:S01]  /*3440*/  UMOV UR9, 0x40000040 ;  /* 0x4000004000097882 */ /* 0x000fe20000000000 */
[----:B------:R-:W-:Y:S01]  /*3450*/  UMOV UR11, 0x40000040 ;  /* 0x40000040000b7882 */ /* 0x000fe20000000000 */
[----:B---3--:R-:W-:-:S06]  /*3460*/  WARPGROUP.ARRIVE ;  /* 0x00000000000079c5 */ /* 0x008fcc0000000000 */
[----:B------:R-:W-:Y:S03]  /*3470*/  HGMMA.64x256x16.F32.BF16 R24, gdesc[UR8], R24, gsb0 ;  /* 0x03e00000081879f0 */ /* 0x000fe60008001818 */
        /* <DEDUP_REMOVED lines=41> */
[----:B------:R0:W-:Y:S01]  /*3710*/  STL.64 [R1+0x50], R44 ;  /* 0x0000502c01007387 */ /* 0x0001e20000100a00 */
[----:B------:R-:W-:Y:S01]  /*3720*/  IMAD.MOV.U32 R210, RZ, RZ, R126 ;  /* 0x000000ffffd27224 */ /* 0x000fe200078e007e */
[----:B------:R-:W-:Y:S01]  /*3730*/  MOV R181, R97 ;  /* 0x0000006100b57202 */ /* 0x000fe20000000f00 */
[----:B------:R-:W-:Y:S01]  /*3740*/  IMAD.MOV.U32 R208, RZ, RZ, R124 ;  /* 0x000000ffffd07224 */ /* 0x000fe200078e007c */
[----:B------:R-:W3:Y:S01]  /*3750*/  LDL.LU.64 R150, [R1+0x4c8] ;  /* 0x0004c80001967983 */ /* 0x000ee20000300a00 */
        /* <DEDUP_REMOVED lines=40> */
[----:B------:R-:W-:-:S02]  /*39e0*/  IMAD.MOV.U32 R182, RZ, RZ, R98 ;  /* 0x000000ffffb67224 */ /* 0x000fc400078e0062 */
[----:B------:R-:W-:Y:S01]  /*39f0*/  IMAD.MOV.U32 R183, RZ, RZ, R99 ;  /* 0x000000ffffb77224 */ /* 0x000fe200078e0063 */
[----:B------:R-:W3:Y:S01]  /*3a00*/  LDL.LU.64 R128, [R1+0x470] ;  /* 0x0004700001807983 */ /* 0x000ee20000300a00 */
[----:B------:R-:W-:Y:S02]  /*3a10*/  IMAD.MOV.U32 R180, RZ, RZ, R96 ;  /* 0x000000ffffb47224 */ /* 0x000fe400078e0060 */
[----:B------:R-:W-:Y:S01]  /*3a20*/  IMAD.MOV.U32 R178, RZ, RZ, R94 ;  /* 0x000000ffffb27224 */ /* 0x000fe200078e005e */
[----:B------:R-:W3:Y:S01]  /*3a30*/  LDL.LU.64 R126, [R1+0x468] ;  /* 0x00046800017e7983 */ /* 0x000ee20000300a00 */
[----:B------:R-:W-:Y:S02]  /*3a40*/  IMAD.MOV.U32 R179, RZ, RZ, R95 ;  /* 0x000000ffffb37224 */ /* 0x000fe400078e005f */
        /* <DEDUP_REMOVED lines=56> */
[----:B------:R-:W-:-:S03]  /*3dd0*/  IMAD.MOV.U32 R0, RZ, RZ, R46 ;  /* 0x000000ffff007224 */ /* 0x000fc600078e002e */
        /* <DEDUP_REMOVED lines=21> */
[----:B0-----:R-:W3:Y:S04]  /*3f30*/  LDL.LU.64 R44, [R1+0x320] ;  /* 0x00032000012c7983 */ /* 0x001ee80000300a00 */
        /* <DEDUP_REMOVED lines=11> */
[----:B------:R-:W-:-:S02]  /*3ff0*/  UMOV UR9, 0x40000040 ;  /* 0x4000004000097882 */ /* 0x000fc40000000000 */
[----:B--2---:R-:W-:Y:S01]  /*4000*/  STL [R1+0x2b8], R152 ;  /* 0x0002b89801007387 */ /* 0x004fe20000100800 */
[----:B---3--:R-:W-:-:S06]  /*4010*/  WARPGROUP.ARRIVE ;  /* 0x00000000000079c5 */ /* 0x008fcc0000000000 */
        /* <DEDUP_REMOVED lines=63> */
[----:B------:R-:W-:-:S02]  /*4410*/  IMAD.MOV.U32 R146, RZ, RZ, R224 ;  /* 0x000000ffff927224 */ /* 0x000fc400078e00e0 */
[----:B------:R-:W-:Y:S01]  /*4420*/  IMAD.MOV.U32 R152, RZ, RZ, R218 ;  /* 0x000000ffff987224 */ /* 0x000fe200078e00da */
[----:B------:R-:W-:Y:S01]  /*4430*/  UIADD3 UR8, UR6, 0x6, URZ ;  /* 0x0000000606087890 */ /* 0x000fe2000fffe03f */
[----:B------:R-:W-:Y:S01]  /*4440*/  IMAD.MOV.U32 R147, RZ, RZ, R223 ;  /* 0x000000ffff937224 */ /* 0x000fe200078e00df */
[----:B------:R-:W-:Y:S01]  /*4450*/  UIADD3 UR10, UR7, 0x6, URZ ;  /* 0x00000006070a7890 */ /* 0x000fe2000fffe03f */
[----:B------:R-:W-:Y:S01]  /*4460*/  IMAD.MOV.U32 R148, RZ, RZ, R222 ;  /* 0x000000ffff947224 */ /* 0x000fe200078e00de */
[----:B------:R-:W-:Y:S01]  /*4470*/  UMOV UR9, 0x40000040 ;  /* 0x4000004000097882 */ /* 0x000fe20000000000 */
[----:B------:R-:W-:Y:S01]  /*4480*/  IMAD.MOV.U32 R149, RZ, RZ, R221 ;  /* 0x000000ffff957224 */ /* 0x000fe200078e00dd */
[----:B------:R-:W-:Y:S01]  /*4490*/  UMOV UR11, 0x40000040 ;  /* 0x40000040000b7882 */ /* 0x000fe20000000000 */
[----:B------:R-:W-:Y:S01]  /*44a0*/  IMAD.MOV.U32 R151, RZ, RZ, R219 ;  /* 0x000000ffff977224 */ /* 0x000fe200078e00db */
[----:B------:R0:W5:Y:S01]  /*44b0*/  LDL.LU R0, [R1+0x2cc] ;  /* 0x0002cc0001007983 */ /* 0x0001620000300800 */
[----:B------:R-:W-:-:S02]  /*44c0*/  IMAD.MOV.U32 R131, RZ, RZ, R17 ;  /* 0x000000ffff837224 */ /* 0x000fc400078e0011 */
[----:B------:R-:W-:Y:S01]  /*44d0*/  IMAD.MOV.U32 R132, RZ, RZ, R16 ;  /* 0x000000ffff847224 */ /* 0x000fe200078e0010 */
[----:B------:R0:W5:Y:S01]  /*44e0*/  LDL.LU R17, [R1+0x2c8] ;  /* 0x0002c80001117983 */ /* 0x0001620000300800 */
[----:B------:R-:W-:Y:S02]  /*44f0*/  IMAD.MOV.U32 R133, RZ, RZ, R3 ;  /* 0x000000ffff857224 */ /* 0x000fe400078e0003 */
[----:B------:R-:W-:Y:S01]  /*4500*/  IMAD.MOV.U32 R134, RZ, RZ, R2 ;  /* 0x000000ffff867224 */ /* 0x000fe200078e0002 */
[----:B------:R0:W5:Y:S01]  /*4510*/  LDL.LU R16, [R1+0x2c4] ;  /* 0x0002c40001107983 */ /* 0x0001620000300800 */
[----:B------:R-:W-:Y:S02]  /*4520*/  IMAD.MOV.U32 R218, RZ, RZ, R23 ;  /* 0x000000ffffda7224 */ /* 0x000fe400078e0017 */
[----:B------:R-:W-:Y:S01]  /*4530*/  IMAD.MOV.U32 R219, RZ, RZ, R22 ;  /* 0x000000ffffdb7224 */ /* 0x000fe200078e0016 */
[----:B------:R0:W5:Y:S01]  /*4540*/  LDL.LU R3, [R1+0x2c0] ;  /* 0x0002c00001037983 */ /* 0x0001620000300800 */
[----:B------:R-:W-:-:S02]  /*4550*/  IMAD.MOV.U32 R221, RZ, RZ, R20 ;  /* 0x000000ffffdd7224 */ /* 0x000fc400078e0014 */
[----:B------:R-:W-:Y:S01]  /*4560*/  IMAD.MOV.U32 R222, RZ, RZ, R19 ;  /* 0x000000ffffde7224 */ /* 0x000fe200078e0013 */
[----:B------:R0:W5:Y:S01]  /*4570*/  LDL.LU R2, [R1+0x2bc] ;  /* 0x0002bc0001027983 */ /* 0x0001620000300800 */
        /* <DEDUP_REMOVED lines=77> */
[----:B-1----:R0:W5:Y:S04]  /*4a50*/  LDL.LU R152, [R1+0x2b8] ;  /* 0x0002b80001987983 */ /* 0x0021680000300800 */
[----:B------:R-:W2:Y:S04]  /*4a60*/  LDL.LU.64 R150, [R1+0x2b0] ;  /* 0x0002b00001967983 */ /* 0x000ea80000300a00 */
        /* <DEDUP_REMOVED lines=20> */
[----:B------:R-:W2:Y:S01]  /*4bb0*/  LDL.LU.64 R108, [R1+0x208] ;  /* 0x00020800016c7983 */ /* 0x000ea20000300a00 */
[----:B------:R-:W-:Y:S01]  /*4bc0*/  UIADD3 UR8, UR6, 0x406, URZ ;  /* 0x0000040606087890 */ /* 0x000fe2000fffe03f */
[----:B------:R-:W-:Y:S01]  /*4bd0*/  UMOV UR9, 0x40000040 ;  /* 0x4000004000097882 */ /* 0x000fe20000000000 */
[----:B--2---:R-:W-:-:S07]  /*4be0*/  WARPGROUP.ARRIVE ;  /* 0x00000000000079c5 */ /* 0x004fce0000000000 */
[----:B------:R-:W-:Y:S03]  /*4bf0*/  HGMMA.64x256x16.F32.BF16 R24, gdesc[UR8], R24, gsb0 ;  /* 0x03e00000081879f0 */ /* 0x000fe60008001818 */
[----:B------:R-:W-:Y:S02]  /*4c00*/  WARPGROUP.DEPBAR.LE gsb0, 0x0 ;  /* 0x00008000000079c5 */ /* 0x000fe40000010000 */
[----:B0-----:R-:W-:Y:S05]  /*4c10*/  @!P1 BRA `(.L_x_22) ;  /* 0x0000004000d09947 */ /* 0x001fea0003800000 */
[----:B------:R-:W-:Y:S01]  /*4c20*/  UIADD3 UR7, UR39, 0x1, URZ ;  /* 0x0000000127077890 */ /* 0x000fe2000fffe03f */
[----:B-----5:R-:W-:Y:S01]  /*4c30*/  R2UR UR6, R3 ;  /* 0x00000000030672ca */ /* 0x020fe200000e0000 */
[----:B------:R-:W-:Y:S02]  /*4c40*/  UMOV UR12, UR39 ;  /* 0x00000027000c7c82 */ /* 0x000fe40008000000 */
[----:B------:R-:W-:-:S04]  /*4c50*/  UISETP.NE.AND UP0, UPT, UR7, 0x3, UPT ;  /* 0x000000030700788c */ /* 0x000fc8000bf05270 */
[----:B------:R-:W-:Y:S02]  /*4c60*/  USEL UR8, URZ, 0x1, UP0 ;  /* 0x000000013f087887 */ /* 0x000fe40008000000 */
[----:B------:R-:W-:Y:S02]  /*4c70*/  USEL UR7, UR7, URZ, UP0 ;  /* 0x0000003f07077287 */ /* 0x000fe40008000000 */
[----:B------:R-:W-:-:S06]  /*4c80*/  ULOP3.LUT UR8, UR38, UR8, URZ, 0x3c, !UPT ;  /* 0x0000000826087292 */ /* 0x000fcc000f8e3c3f */
[----:B------:R-:W-:-:S07]  /*4c90*/  IMAD.U32 R3, RZ, RZ, UR8 ;  /* 0x00000008ff037e24 */ /* 0x000fce000f8e00ff */
.L_x_29:
[----:B------:R-:W-:Y:S05]  /*4ca0*/  @!P0 BRA `(.L_x_23) ;  /* 0x0000000000048947 */ /* 0x000fea0003800000 */
[----:B------:R-:W-:Y:S01]  /*4cb0*/  BPT.TRAP 0x1 ;  /* 0x000000040000795c */ /* 0x000fe20000300000 */
.L_x_23:
[----:B------:R-:W0:Y:S01]  /*4cc0*/  S2UR UR9, SR_CgaCtaId ;  /* 0x00000000000979c3 */ /* 0x000e220000008800 */
[----:B------:R-:W-:Y:S01]  /*4cd0*/  UMOV UR8, 0x400 ;  /* 0x0000040000087882 */ /* 0x000fe20000000000 */
[----:B------:R-:W-:Y:S01]  /*4ce0*/  IMAD.U32 R4, RZ, RZ, UR7 ;  /* 0x00000007ff047e24 */ /* 0x000fe2000f8e00ff */
[----:B------:R-:W-:Y:S01]  /*4cf0*/  SHF.L.U32 R5, R3, 0x1f, RZ ;  /* 0x0000001f03057819 */ /* 0x000fe200000006ff */
[----:B0-----:R-:W-:-:S06]  /*4d00*/  ULEA UR8, UR9, UR8, 0x18 ;  /* 0x0000000809087291 */ /* 0x001fcc000f8ec03f */
[----:B------:R-:W-:-:S04]  /*4d10*/  IMAD.U32 R0, RZ, RZ, UR8 ;  /* 0x00000008ff007e24 */ /* 0x000fc8000f8e00ff */
[----:B------:R-:W-:-:S04]  /*4d20*/  IMAD R4, R4, 0x8, R0 ;  /* 0x0000000804047824 */ /* 0x000fc800078e0200 */
[----:B------:R0:W1:Y:S01]  /*4d30*/  SYNCS.PHASECHK.TRANS64.TRYWAIT P1, [R4+URZ], R5 ;  /* 0x00000005040075a7 */ /* 0x000062000802017f */
[----:B------:R-:W-:Y:S05]  /*4d40*/  @!P0 BRA `(.L_x_24) ;  /* 0x0000000000048947 */ /* 0x000fea0003800000 */
[----:B------:R-:W-:Y:S01]  /*4d50*/  BPT.TRAP 0x1 ;  /* 0x000000040000795c */ /* 0x000fe20000300000 */
.L_x_24:
[----:B-1----:R-:W-:Y:S05]  /*4d60*/  @P1 BRA `(.L_x_25) ;  /* 0x0000000000081947 */ /* 0x002fea0003800000 */
[----:B------:R-:W1:Y:S02]  /*4d70*/  SYNCS.PHASECHK.TRANS64.TRYWAIT P1, [R4+URZ], R5 ;  /* 0x00000005040075a7 */ /* 0x000e64000802017f */
[----:B-1----:R-:W-:Y:S05]  /*4d80*/  @!P1 BRA `(.L_x_26) ;  /* 0x0000016c00149947 */ /* 0x002fea0003800000 */
.L_x_25:
        /* <DEDUP_REMOVED lines=64> */
[----:B--2---:R-:W2:Y:S04]  /*5190*/  LDL.LU.64 R24, [R1] ;  /* 0x0000000001187983 */ /* 0x004ea80000300a00 */
        /* <DEDUP_REMOVED lines=63> */
[----:B------:R-:W-:-:S02]  /*5590*/  ULEA UR13, UR7, UR4, 0xb ;  /* 0x00000004070d7291 */ /* 0x000fc4000f8e583f */
[----:B------:R-:W-:Y:S01]  /*55a0*/  ULEA UR14, UR7, UR5, 0xb ;  /* 0x00000005070e7291 */ /* 0x000fe2000f8e583f */
[----:B------:R-:W-:Y:S01]  /*55b0*/  STL [R1+0x2cc], R17 ;  /* 0x0002cc1101007387 */ /* 0x000fe20000100800 */
[----:B------:R-:W-:Y:S01]  /*55c0*/  UMOV UR9, 0x40000040 ;  /* 0x4000004000097882 */ /* 0x000fe20000000000 */
[----:B------:R-:W-:Y:S02]  /*55d0*/  UMOV UR11, 0x40000040 ;  /* 0x40000040000b7882 */ /* 0x000fe40000000000 */
[----:B------:R-:W-:Y:S01]  /*55e0*/  UMOV UR8, UR13 ;  /* 0x0000000d00087c82 */ /* 0x000fe20008000000 */
[----:B------:R-:W-:Y:S01]  /*55f0*/  STL [R1+0x2c8], R16 ;  /* 0x0002c81001007387 */ /* 0x000fe20000100800 */
[----:B------:R-:W-:-:S03]  /*5600*/  UMOV UR10, UR14 ;  /* 0x0000000e000a7c82 */ /* 0x000fc60008000000 */
[----:B------:R-:W-:Y:S04]  /*5610*/  STL [R1+0x2c4], R3 ;  /* 0x0002c40301007387 */ /* 0x000fe80000100800 */
[----:B------:R3:W-:Y:S04]  /*5620*/  STL [R1+0x2c0], R2 ;  /* 0x0002c00201007387 */ /* 0x0007e80000100800 */
[----:B------:R4:W-:Y:S01]  /*5630*/  STL [R1+0x2bc], R0 ;  /* 0x0002bc0001007387 */ /* 0x0009e20000100800 */
[----:B--2---:R-:W-:-:S06]  /*5640*/  WARPGROUP.ARRIVE ;  /* 0x00000000000079c5 */ /* 0x004fcc0000000000 */
[----:B------:R-:W-:Y:S03]  /*5650*/  HGMMA.64x256x16.F32.BF16 R24, gdesc[UR8], R24, gsb0 ;  /* 0x03e00000081879f0 */ /* 0x000fe60008001818 */
[----:B------:R-:W-:Y:S02]  /*5660*/  WARPGROUP.DEPBAR.LE gsb0, 0x0 ;  /* 0x00008000000079c5 */ /* 0x000fe40000010000 */
[----:B------:R-:W-:Y:S01]  /*5670*/  STL.64 [R1], R24 ;  /* 0x0000001801007387 */ /* 0x000fe20000100a00 */
[----:B---3--:R-:W-:Y:S01]  /*5680*/  IMAD.MOV.U32 R2, RZ, RZ, R150 ;  /* 0x000000ffff027224 */ /* 0x008fe200078e0096 */
[----:B----4-:R-:W-:Y:S01]  /*5690*/  MOV R0, R151 ;  /* 0x0000009700007202 */ /* 0x010fe20000000f00 */
[----:B01----:R-:W-:Y:S01]  /*56a0*/  IMAD.MOV.U32 R4, RZ, RZ, R148 ;  /* 0x000000ffff047224 */ /* 0x003fe200078e0094 */
        /* <DEDUP_REMOVED lines=40> */
[----:B------:R-:W2:Y:S01]  /*5930*/  LDL.LU.64 R150, [R1+0x780] ;  /* 0x0007800001967983 */ /* 0x000ea20000300a00 */
        /* <DEDUP_REMOVED lines=44> */
[----:B------:R-:W-:-:S02]  /*5c00*/  IMAD.MOV.U32 R178, RZ, RZ, R94 ;  /* 0x000000ffffb27224 */ /* 0x000fc400078e005e */
[----:B------:R-:W-:Y:S01]  /*5c10*/  IMAD.MOV.U32 R179, RZ, RZ, R95 ;  /* 0x000000ffffb37224 */ /* 0x000fe200078e005f */
[----:B------:R-:W2:Y:S01]  /*5c20*/  LDL.LU.64 R126, [R1+0x720] ;  /* 0x00072000017e7983 */ /* 0x000ea20000300a00 */
[----:B------:R-:W-:Y:S02]  /*5c30*/  IMAD.MOV.U32 R176, RZ, RZ, R92 ;  /* 0x000000ffffb07224 */ /* 0x000fe400078e005c */
[----:B------:R-:W-:Y:S01]  /*5c40*/  IMAD.MOV.U32 R177, RZ, RZ, R93 ;  /* 0x000000ffffb17224 */ /* 0x000fe200078e005d */
[----:B------:R-:W2:Y:S01]  /*5c50*/  LDL.LU.64 R124, [R1+0x718] ;  /* 0x00071800017c7983 */ /* 0x000ea20000300a00 */
[----:B------:R-:W-:Y:S02]  /*5c60*/  IMAD.MOV.U32 R174, RZ, RZ, R90 ;  /* 0x000000ffffae7224 */ /* 0x000fe400078e005a */
        /* <DEDUP_REMOVED lines=74> */
[----:B0-----:R-:W2:Y:S04]  /*6110*/  LDL.LU.64 R44, [R1+0x5d8] ;  /* 0x0005d800012c7983 */ /* 0x001ea80000300a00 */
        /* <DEDUP_REMOVED lines=11> */
[----:B------:R-:W-:-:S02]  /*61d0*/  UMOV UR9, 0x40000040 ;  /* 0x4000004000097882 */ /* 0x000fc40000000000 */
[----:B------:R-:W-:Y:S01]  /*61e0*/  STL [R1+0x580], R152 ;  /* 0x0005809801007387 */ /* 0x000fe20000100800 */
[----:B--2---:R-:W-:-:S06]  /*61f0*/  WARPGROUP.ARRIVE ;  /* 0x00000000000079c5 */ /* 0x004fcc0000000000 */
        /* <DEDUP_REMOVED lines=59> */
[----:B------:R-:W-:Y:S02]  /*65b0*/  IMAD.MOV.U32 R138, RZ, RZ, R227 ;  /* 0x000000ffff8a7224 */ /* 0x000fe400078e00e3 */
[----:B------:R-:W-:Y:S02]  /*65c0*/  IMAD.MOV.U32 R140, RZ, RZ, R225 ;  /* 0x000000ffff8c7224 */ /* 0x000fe400078e00e1 */
[----:B------:R-:W-:Y:S01]  /*65d0*/  IMAD.MOV.U32 R141, RZ, RZ, R224 ;  /* 0x000000ffff8d7224 */ /* 0x000fe200078e00e0 */
[----:B------:R-:W-:Y:S01]  /*65e0*/  MOV R224, R12 ;  /* 0x0000000c00e07202 */ /* 0x000fe20000000f00 */
[----:B------:R-:W-:Y:S02]  /*65f0*/  IMAD.MOV.U32 R142, RZ, RZ, R223 ;  /* 0x000000ffff8e7224 */ /* 0x000fe400078e00df */
[----:B------:R-:W-:Y:S02]  /*6600*/  IMAD.MOV.U32 R143, RZ, RZ, R222 ;  /* 0x000000ffff8f7224 */ /* 0x000fe400078e00de */
[----:B------:R-:W-:-:S02]  /*6610*/  IMAD.MOV.U32 R145, RZ, RZ, R220 ;  /* 0x000000ffff917224 */ /* 0x000fc400078e00dc */
[----:B------:R-:W-:Y:S01]  /*6620*/  IMAD.MOV.U32 R146, RZ, RZ, R219 ;  /* 0x000000ffff927224 */ /* 0x000fe200078e00db */
[----:B------:R-:W-:Y:S01]  /*6630*/  MOV R219, R17 ;  /* 0x0000001100db7202 */ /* 0x000fe20000000f00 */
[----:B------:R-:W-:Y:S02]  /*6640*/  IMAD.MOV.U32 R147, RZ, RZ, R218 ;  /* 0x000000ffff937224 */ /* 0x000fe400078e00da */
[----:B------:R-:W-:Y:S02]  /*6650*/  IMAD.MOV.U32 R148, RZ, RZ, R217 ;  /* 0x000000ffff947224 */ /* 0x000fe400078e00d9 */
[----:B------:R-:W-:Y:S02]  /*6660*/  IMAD.MOV.U32 R150, RZ, RZ, R215 ;  /* 0x000000ffff967224 */ /* 0x000fe400078e00d7 */
[----:B------:R-:W-:Y:S01]  /*6670*/  IMAD.MOV.U32 R151, RZ, RZ, R214 ;  /* 0x000000ffff977224 */ /* 0x000fe200078e00d6 */
[----:B------:R-:W-:Y:S01]  /*6680*/  MOV R214, R22 ;  /* 0x0000001600d67202 */ /* 0x000fe20000000f00 */
        /* <DEDUP_REMOVED lines=18> */
[----:B------:R-:W-:Y:S01]  /*67b0*/  IMAD.MOV.U32 R235, RZ, RZ, R0 ;  /* 0x000000ffffeb7224 */ /* 0x000fe200078e0000 */
[----:B------:R-:W-:-:S02]  /*67c0*/  UIADD3 UR8, UR13, 0x2, URZ ;  /* 0x000000020d087890 */ /* 0x000fc4000fffe03f */
[----:B------:R-:W-:Y:S01]  /*67d0*/  UIADD3 UR10, UR14, 0x2, URZ ;  /* 0x000000020e0a7890 */ /* 0x000fe2000fffe03f */
[----:B------:R-:W-:Y:S01]  /*67e0*/  UMOV UR9, 0x40000040 ;  /* 0x4000004000097882 */ /* 0x000fe20000000000 */
[----:B------:R-:W-:Y:S01]  /*67f0*/  UMOV UR11, 0x40000040 ;  /* 0x40000040000b7882 */ /* 0x000fe20000000000 */
        /* <DEDUP_REMOVED lines=236> */
[----:B------:R-:W-:Y:S01]  /*76c0*/  STL.64 [R1+0x30], R36 ;  /* 0x0000302401007387 */ /* 0x000fe20000100a00 */
[----:B------:R-:W-:-:S03]  /*76d0*/  IMAD.MOV.U32 R5, RZ, RZ, R150 ;  /* 0x000000ffff057224 */ /* 0x000fc600078e0096 */
[----:B------:R-:W-:Y:S01]  /*76e0*/  STL.64 [R1+0x38], R38 ;  /* 0x0000382601007387 */ /* 0x000fe20000100a00 */
[----:B------:R-:W-:-:S03]  /*76f0*/  MOV R4, R151 ;  /* 0x0000009700047202 */ /* 0x000fc60000000f00 */
[----:B------:R-:W-:Y:S01]  /*7700*/  STL.64 [R1+0x40], R40 ;  /* 0x0000402801007387 */ /* 0x000fe20000100a00 */
[----:B------:R-:W-:-:S03]  /*7710*/  IMAD.MOV.U32 R7, RZ, RZ, R148 ;  /* 0x000000ffff077224 */ /* 0x000fc600078e0094 */
[----:B------:R-:W-:Y:S01]  /*7720*/  STL.64 [R1+0x48], R42 ;  /* 0x0000482a01007387 */ /* 0x000fe20000100a00 */
[----:B------:R-:W-:Y:S01]  /*7730*/  IMAD.MOV.U32 R6, RZ, RZ, R149 ;  /* 0x000000ffff067224 */ /* 0x000fe200078e0095 */
[----:B------:R-:W-:Y:S02]  /*7740*/  MOV R8, R147 ;  /* 0x0000009300087202 */ /* 0x000fe40000000f00 */
[----:B------:R0:W-:Y:S01]  /*7750*/  STL.64 [R1+0x50], R44 ;  /* 0x0000502c01007387 */ /* 0x0001e20000100a00 */
[----:B------:R-:W-:-:S03]  /*7760*/  IMAD.MOV.U32 R9, RZ, RZ, R146 ;  /* 0x000000ffff097224 */ /* 0x000fc600078e0092 */
[----:B------:R-:W3:Y:S01]  /*7770*/  LDL.LU.64 R150, [R1+0x4c8] ;  /* 0x0004c80001967983 */ /* 0x000ee20000300a00 */
[----:B------:R-:W-:Y:S01]  /*7780*/  IMAD.MOV.U32 R11, RZ, RZ, R144 ;  /* 0x000000ffff0b7224 */ /* 0x000fe200078e0090 */
[----:B------:R-:W-:Y:S01]  /*7790*/  MOV R12, R143 ;  /* 0x0000008f000c7202 */ /* 0x000fe20000000f00 */
[----:B------:R-:W-:Y:S01]  /*77a0*/  IMAD.MOV.U32 R10, RZ, RZ, R145 ;  /* 0x000000ffff0a7224 */ /* 0x000fe200078e0091 */
[----:B------:R-:W3:Y:S01]  /*77b0*/  LDL.LU.64 R148, [R1+0x4c0] ;  /* 0x0004c00001947983 */ /* 0x000ee20000300a00 */
        /* <DEDUP_REMOVED lines=44> */
[----:B------:R-:W-:Y:S02]  /*7a80*/  IMAD.MOV.U32 R196, RZ, RZ, R112 ;  /* 0x000000ffffc47224 */ /* 0x000fe400078e0070 */
[----:B------:R-:W-:Y:S01]  /*7a90*/  IMAD.MOV.U32 R197, RZ, RZ, R113 ;  /* 0x000000ffffc57224 */ /* 0x000fe200078e0071 */
        /* <DEDUP_REMOVED lines=181> */
[----:B------:R-:W-:Y:S01]  /*85f0*/  IMAD.MOV.U32 R148, RZ, RZ, R222 ;  /* 0x000000ffff947224 */ /* 0x000fe200078e00de */
[----:B------:R-:W-:Y:S01]  /*8600*/  MOV R222, R19 ;  /* 0x0000001300de7202 */ /* 0x000fe20000000f00 */
[----:B------:R-:W-:Y:S02]  /*8610*/  IMAD.MOV.U32 R150, RZ, RZ, R220 ;  /* 0x000000ffff967224 */ /* 0x000fe400078e00dc */
[----:B------:R-:W-:Y:S02]  /*8620*/  IMAD.MOV.U32 R151, RZ, RZ, R219 ;  /* 0x000000ffff977224 */ /* 0x000fe400078e00db */
        /* <DEDUP_REMOVED lines=124> */
[----:B------:R-:W-:Y:S01]  /*8df0*/  BPT.TRAP 0x1 ;  /* 0x000000040000795c */ /* 0x000fe20000300000 */
.L_x_27:
[----:B-----5:R-:W-:Y:S01]  /*8e00*/  ISETP.NE.AND P1, PT, R17, RZ, PT ;  /* 0x000000ff1100720c */ /* 0x020fe20003f25270 */
[----:B------:R-:W-:Y:S01]  /*8e10*/  IMAD.U32 R4, RZ, RZ, UR12 ;  /* 0x0000000cff047e24 */ /* 0x000fe2000f8e00ff */
[----:B------:R-:W-:-:S11]  /*8e20*/  UISETP.GT.U32.AND UP0, UPT, UR40, 0x1, UPT ;  /* 0x000000012800788c */ /* 0x000fd6000bf04070 */
[----:B------:R-:W-:-:S05]  /*8e30*/  @P1 IMAD R4, R4, 0x8, R0 ;  /* 0x0000000804041824 */ /* 0x000fca00078e0200 */
[----:B------:R-:W-:-:S04]  /*8e40*/  @P1 IADD3 R4, R4, 0x18, RZ ;  /* 0x0000001804041810 */ /* 0x000fc80007ffe0ff */
[----:B------:R-:W-:-:S04]  /*8e50*/  @P1 PRMT R4, R152, 0x654, R4 ;  /* 0x0000065498041816 */ /* 0x000fc80000000004 */
[----:B------:R0:W-:Y:S01]  /*8e60*/  @P1 SYNCS.ARRIVE.TRANS64.RED.A1T0 RZ, [R4+URZ], RZ ;  /* 0x000000ff04ff19a7 */ /* 0x0001e2000810043f */
[----:B------:R-:W-:-:S13]  /*8e70*/  PLOP3.LUT P1, PT, PT, PT, UP0, 0x80, 0x0 ;  /* 0x000000000000781c */ /* 0x000fda0003f2f008 */
[----:B0-----:R-:W-:Y:S05]  /*8e80*/  @P1 BRA `(.L_x_28) ;  /* 0x0000000000041947 */ /* 0x001fea0003800000 */
[----:B------:R-:W-:Y:S01]  /*8e90*/  BPT.TRAP 0x1 ;  /* 0x000000040000795c */ /* 0x000fe20000300000 */
.L_x_28:
[----:B------:R-:W-:Y:S02]  /*8ea0*/  UISETP.GT.AND UP2, UPT, UR6, 0x1, UPT ;  /* 0x000000010600788c */ /* 0x000fe4000bf44270 */
[----:B------:R-:W-:Y:S02]  /*8eb0*/  UIADD3 UR7, UR7, 0x1, URZ ;  /* 0x0000000107077890 */ /* 0x000fe4000fffe03f */
[----:B------:R-:W-:Y:S02]  /*8ec0*/  UIADD3 UR12, UR12, 0x1, URZ ;  /* 0x000000010c0c7890 */ /* 0x000fe4000fffe03f */
[----:B------:R-:W-:Y:S01]  /*8ed0*/  PLOP3.LUT P1, PT, PT, PT, UP2, 0x80, 0x0 ;  /* 0x000000000000781c */ /* 0x000fe20003f2f028 */
[----:B------:R-:W-:Y:S02]  /*8ee0*/  UISETP.NE.AND UP0, UPT, UR7, 0x3, UPT ;  /* 0x000000030700788c */ /* 0x000fe4000bf05270 */
[----:B------:R-:W-:Y:S02]  /*8ef0*/  UISETP.NE.AND UP1, UPT, UR12, 0x3, UPT ;  /* 0x000000030c00788c */ /* 0x000fe4000bf25270 */
[----:B------:R-:W-:-:S02]  /*8f00*/  USEL UR8, URZ, 0x1, UP0 ;  /* 0x000000013f087887 */ /* 0x000fc40008000000 */
[----:B------:R-:W-:Y:S02]  /*8f10*/  UIADD3 UR6, UR6, -0x1, URZ ;  /* 0xffffffff06067890 */ /* 0x000fe4000fffe03f */
[----:B------:R-:W-:Y:S02]  /*8f20*/  USEL UR7, UR7, URZ, UP0 ;  /* 0x0000003f07077287 */ /* 0x000fe40008000000 */
[----:B------:R-:W-:Y:S01]  /*8f30*/  USEL UR12, UR12, URZ, UP1 ;  /* 0x0000003f0c0c7287 */ /* 0x000fe20008800000 */
[----:B------:R-:W-:Y:S01]  /*8f40*/  LOP3.LUT R3, R3, UR8, RZ, 0x3c, !PT ;  /* 0x0000000803037c12 */ /* 0x000fe2000f8e3cff */
[----:B------:R-:W-:Y:S10]  /*8f50*/  @P1 BRA `(.L_x_29) ;  /* 0xffffffbc00501947 */ /* 0x000ff4000383ffff */
.L_x_22:
[----:B-----5:R-:W0:Y:S02]  /*8f60*/  LDC R3, c[0x0][0x28c] ;  /* 0x0000a300ff037b82 */ /* 0x020e240000000800 */
[----:B0-----:R-:W-:-:S13]  /*8f70*/  ISETP.GE.AND P1, PT, R3, 0x1, PT ;  /* 0x000000010300780c */ /* 0x001fda0003f26270 */
[----:B------:R-:W-:Y:S05]  /*8f80*/  @!P1 BRA `(.L_x_30) ;  /* 0x0000000000549947 */ /* 0x000fea0003800000 */
[----:B------:R-:W-:Y:S05]  /*8f90*/  @!P0 BRA `(.L_x_31) ;  /* 0x0000000000048947 */ /* 0x000fea0003800000 */
[----:B------:R-:W-:Y:S01]  /*8fa0*/  BPT.TRAP 0x1 ;  /* 0x000000040000795c */ /* 0x000fe20000300000 */
.L_x_31:
[----:B------:R-:W-:Y:S01]  /*8fb0*/  ISETP.NE.AND P0, PT, R17, RZ, PT ;  /* 0x000000ff1100720c */ /* 0x000fe20003f05270 */
[----:B------:R-:W-:-:S12]  /*8fc0*/  BSSY B0, `(.L_x_32) ;  /* 0x000000d000007945 */ /* 0x000fd80003800000 */
[----:B------:R-:W-:Y:S05]  /*8fd0*/  @!P0 BRA `(.L_x_33) ;  /* 0x00000000002c8947 */ /* 0x000fea0003800000 */
[----:B------:R-:W-:-:S04]  /*8fe0*/  UISETP.LT.AND UP0, UPT, UR44, 0x1, UPT ;  /* 0x000000012c00788c */ /* 0x000fc8000bf01270 */
[----:B------:R-:W-:-:S04]  /*8ff0*/  USEL UR6, UR44, 0x1, UP0 ;  /* 0x000000012c067887 */ /* 0x000fc80008000000 */
[----:B------:R-:W-:-:S04]  /*9000*/  UIADD3 UR6, UR39, UR44, -UR6 ;  /* 0x0000002c27067290 */ /* 0x000fc8000fffe806 */
[----:B------:R-:W-:-:S04]  /*9010*/  UIMAD.WIDE.U32 UR4, UR6, -0x55555555, URZ ;  /* 0xaaaaaaab060478a5 */ /* 0x000fc8000f8e003f */
[----:B------:R-:W-:-:S04]  /*9020*/  USHF.R.U32.HI UR4, URZ, 0x1, UR5 ;  /* 0x000000013f047899 */ /* 0x000fc80008011605 */
[----:B------:R-:W-:-:S06]  /*9030*/  UIMAD UR6, UR4, -0x3, UR6 ;  /* 0xfffffffd040678a4 */ /* 0x000fcc000f8e0206 */
[----:B------:R-:W-:-:S04]  /*9040*/  IMAD.U32 R3, RZ, RZ, UR6 ;  /* 0x00000006ff037e24 */ /* 0x000fc8000f8e00ff */
[----:B------:R-:W-:-:S04]  /*9050*/  IMAD R0, R3, 0x8, R0 ;  /* 0x0000000803007824 */ /* 0x000fc800078e0200 */
[----:B------:R-:W-:-:S05]  /*9060*/  VIADD R0, R0, 0x18 ;  /* 0x0000001800007836 */ /* 0x000fca0000000000 */
[----:B------:R-:W-:-:S04]  /*9070*/  PRMT R0, R152, 0x654, R0 ;  /* 0x0000065498007816 */ /* 0x000fc80000000000 */
[----:B------:R0:W-:Y:S03]  /*9080*/  SYNCS.ARRIVE.TRANS64.RED.A1T0 RZ, [R0+URZ], RZ ;  /* 0x000000ff00ff79a7 */ /* 0x0001e6000810043f */
.L_x_33:
[----:B------:R-:W-:Y:S05]  /*9090*/  BSYNC B0 ;  /* 0x0000000000007941 */ /* 0x000fea0003800000 */
.L_x_32:
[----:B------:R-:W-:-:S06]  /*90a0*/  UISETP.GT.U32.AND UP0, UPT, UR40, 0x1, UPT ;  /* 0x000000012800788c */ /* 0x000fcc000bf04070 */
[----:B------:R-:W-:-:S13]  /*90b0*/  PLOP3.LUT P0, PT, PT, PT, UP0, 0x80, 0x0 ;  /* 0x000000000000781c */ /* 0x000fda0003f0f008 */
[----:B------:R-:W-:Y:S05]  /*90c0*/  @P0 BRA `(.L_x_30) ;  /* 0x0000000000040947 */ /* 0x000fea0003800000 */
[----:B------:R-:W-:Y:S01]  /*90d0*/  BPT.TRAP 0x1 ;  /* 0x000000040000795c */ /* 0x000fe20000300000 */
.L_x_30:
[----:B------:R-:W1:Y:S01]  /*90e0*/  S2R R8, SR_TID.X ;  /* 0x0000000000087919 */ /* 0x000e620000002100 */
[----:B------:R-:W-:Y:S01]  /*90f0*/  IMAD.MOV.U32 R19, RZ, RZ, 0x6540 ;  /* 0x00006540ff137424 */ /* 0x000fe200078e00ff */
[----:B------:R-:W-:Y:S02]  /*9100*/  UIMAD.WIDE UR6, UR41, 0x100, URZ ;  /* 0x00000100290678a5 */ /* 0x000fe4000f8e023f */
[----:B------:R-:W-:Y:S01]  /*9110*/  USHF.R.S32.HI UR10, URZ, 0x1f, UR43 ;  /* 0x0000001f3f0a7899 */ /* 0x000fe2000801142b */
[----:B------:R-:W-:Y:S01]  /*9120*/  ULDC.64 UR8, c[0x0][0x5d0] ;  /* 0x0001740000087ab9 */ /* 0x000fe20000000a00 */
[----:B------:R-:W-:Y:S02]  /*9130*/  USHF.L.U32 UR41, UR41, 0x8, URZ ;  /* 0x0000000829297899 */ /* 0x000fe4000800063f */
[----:B------:R-:W-:Y:S02]  /*9140*/  UIMAD UR4, UR10, UR8, URZ ;  /* 0x000000080a0472a4 */ /* 0x000fe4000f8e023f */
[----:B------:R-:W-:-:S02]  /*9150*/  UIADD3 UR39, UR44, UR39, URZ ;  /* 0x000000272c277290 */ /* 0x000fc4000fffe03f */
[----:B------:R-:W-:Y:S02]  /*9160*/  UIMAD UR4, UR43, UR9, UR4 ;  /* 0x000000092b0472a4 */ /* 0x000fe4000f8e0204 */
[----:B------:R-:W-:Y:S02]  /*9170*/  UISETP.GT.U32.AND UP1, UPT, UR39, 0x2, UPT ;  /* 0x000000022700788c */ /* 0x000fe4000bf24070 */
[----:B------:R-:W-:Y:S02]  /*9180*/  UISETP.GE.U32.AND UP2, UPT, UR44, 0x3, UPT ;  /* 0x000000032c00788c */ /* 0x000fe4000bf46070 */
[----:B------:R-:W-:Y:S01]  /*9190*/  UISETP.LT.U32.AND UP1, UPT, UR44, 0x3, UP1 ;  /* 0x000000032c00788c */ /* 0x000fe20008f21070 */
[--C-:B-1----:R-:W-:Y:S01]  /*91a0*/  SHF.R.U32.HI R4, RZ, 0x7, R8.reuse ;  /* 0x00000007ff047819 */ /* 0x102fe20000011608 */
[----:B------:R-:W-:Y:S01]  /*91b0*/  IMAD.SHL.U32 R18, R8, 0x2, RZ ;  /* 0x0000000208127824 */ /* 0x000fe200078e00ff */
[----:B------:R-:W-:Y:S02]  /*91c0*/  SHF.R.U32.HI R5, RZ, 0x2, R8 ;  /* 0x00000002ff057819 */ /* 0x000fe40000011608 */
[----:B------:R-:W-:-:S02]  /*91d0*/  LOP3.LUT R4, R4, 0x1, RZ, 0xc0, !PT ;  /* 0x0000000104047812 */ /* 0x000fc400078ec0ff */
[----:B------:R-:W-:Y:S02]  /*91e0*/  LOP3.LUT R6, R8, 0x60, RZ, 0xc0, !PT ;  /* 0x0000006008067812 */ /* 0x000fe400078ec0ff */
[----:B------:R-:W-:Y:S02]  /*91f0*/  LOP3.LUT R5, R5, 0x7, RZ, 0xc0, !PT ;  /* 0x0000000705057812 */ /* 0x000fe400078ec0ff */
[----:B------:R-:W-:Y:S02]  /*9200*/  SHF.L.U32 R3, R4, 0x6, RZ ;  /* 0x0000000604037819 */ /* 0x000fe400000006ff */
[----:B------:R-:W-:Y:S02]  /*9210*/  LOP3.LUT R18, R18, 0x6, RZ, 0xc0, !PT ;  /* 0x0000000612127812 */ /* 0x000fe400078ec0ff */
[----:B------:R-:W-:Y:S02]  /*9220*/  SHF.R.U32.HI R6, RZ, 0x1, R6 ;  /* 0x00000001ff067819 */ /* 0x000fe40000011606 */
[----:B------:R-:W-:-:S02]  /*9230*/  LOP3.LUT R3, R3, 0x40, R5, 0xe2, !PT ;  /* 0x0000004003037812 */ /* 0x000fc400078ee205 */
[----:B------:R-:W-:Y:S01]  /*9240*/  PRMT R18, R18, R19, UR42 ;  /* 0x0000002a12127e16 */ /* 0x000fe20008000013 */
[----:B------:R-:W-:Y:S01]  /*9250*/  USHF.L.U32 UR42, UR42, 0x8, URZ ;  /* 0x000000082a2a7899 */ /* 0x000fe2000800063f */
[----:B0-----:R-:W-:Y:S01]  /*9260*/  IADD3 R0, RZ, -R6, -R5 ;  /* 0x80000006ff007210 */ /* 0x001fe20007ffe805 */
[----:B------:R-:W-:Y:S01]  /*9270*/  IMAD.MOV.U32 R5, RZ, RZ, -0x2 ;  /* 0xfffffffeff057424 */ /* 0x000fe200078e00ff */
[----:B------:R-:W-:Y:S01]  /*9280*/  LOP3.LUT R3, R3, UR6, R6, 0xfe, !PT ;  /* 0x0000000603037c12 */ /* 0x000fe2000f8efe06 */
[----:B------:R-:W-:Y:S01]  /*9290*/  IMAD.U32 R6, RZ, RZ, UR8 ;  /* 0x00000008ff067e24 */ /* 0x000fe2000f8e00ff */
[----:B------:R-:W-:Y:S01]  /*92a0*/  SHF.R.S32.HI R19, RZ, 0x1f, R18 ;  /* 0x0000001fff137819 */ /* 0x000fe20000011412 */
[----:B------:R-:W-:Y:S01]  /*92b0*/  ULDC UR8, c[0x0][0x284] ;  /* 0x0000a10000087ab9 */ /* 0x000fe20000000800 */
[----:B------:R-:W-:Y:S02]  /*92c0*/  IMAD R0, R4, -0x40, R0 ;  /* 0xffffffc004007824 */ /* 0x000fe400078e0200 */
[----:B------:R-:W-:-:S02]  /*92d0*/  IMAD.U32 R153, RZ, RZ, UR8 ;  /* 0x00000008ff997e24 */ /* 0x000fc4000f8e00ff */
[----:B------:R-:W-:-:S03]  /*92e0*/  IMAD.WIDE.U32 R6, R6, UR43, R18 ;  /* 0x0000002b06067c25 */ /* 0x000fc6000f8e0012 */
[----:B------:R-:W-:Y:S02]  /*92f0*/  IADD3 R153, R153, -UR41, R0 ;  /* 0x8000002999997c10 */ /* 0x000fe4000fffe000 */
[----:B------:R-:W-:Y:S01]  /*9300*/  IADD3 R7, R7, UR4, RZ ;  /* 0x0000000407077c10 */ /* 0x000fe2000fffe0ff */
[----:B------:R-:W-:Y:S01]  /*9310*/  ULDC UR4, c[0x0][0x288] ;  /* 0x0000a20000047ab9 */ /* 0x000fe20000000800 */
[----:B------:R-:W-:Y:S01]  /*9320*/  LOP3.LUT R0, R8, 0x3, RZ, 0xc0, !PT ;  /* 0x0000000308007812 */ /* 0x000fe200078ec0ff */
[----:B------:R-:W-:-:S04]  /*9330*/  UISETP.GE.AND UP0, UPT, UR42, UR4, UPT ;  /* 0x000000042a00728c */ /* 0x000fc8000bf06270 */
[----:B------:R-:W-:Y:S01]  /*9340*/  UISETP.GE.OR UP0, UPT, UR41, UR8, UP0 ;  /* 0x000000082900728c */ /* 0x000fe20008706670 */
[----:B------:R-:W-:Y:S01]  /*9350*/  IMAD R0, R0, R5, UR4 ;  /* 0x0000000400007e24 */ /* 0x000fe2000f8e0205 */
[----:B------:R-:W-:Y:S02]  /*9360*/  UIMAD.WIDE.U32 UR4, UR39, -0x55555555, URZ ;  /* 0xaaaaaaab270478a5 */ /* 0x000fe4000f8e003f */
[----:B------:R-:W-:Y:S01]  /*9370*/  USEL UR8, URZ, 0x1, !UP1 ;  /* 0x000000013f087887 */ /* 0x000fe2000c800000 */
[----:B------:R-:W-:Y:S01]  /*9380*/  VIADD R0, R0, -UR42 ;  /* 0x8000002a00007c36 */ /* 0x000fe20008000000 */
[----:B------:R-:W-:Y:S01]  /*9390*/  PLOP3.LUT P0, PT, PT, PT, UP0, 0x80, 0x0 ;  /* 0x000000000000781c */ /* 0x000fe20003f0f008 */
[----:B------:R-:W-:Y:S02]  /*93a0*/  USHF.R.U32.HI UR4, URZ, 0x1, UR5 ;  /* 0x000000013f047899 */ /* 0x000fe40008011605 */
[----:B------:R-:W-:Y:S02]  /*93b0*/  ULOP3.LUT UR38, UR38, UR8, URZ, 0x3c, !UPT ;  /* 0x0000000826267292 */ /* 0x000fe4000f8e3c3f */
[----:B------:R-:W-:-:S02]  /*93c0*/  UIMAD UR39, UR4, -0x3, UR39 ;  /* 0xfffffffd042778a4 */ /* 0x000fc4000f8e0227 */
[----:B------:R-:W-:Y:S01]  /*93d0*/  @UP2 ULOP3.LUT UR38, UR38, 0x1, UR4, 0x78, !UPT ;  /* 0x0000000126262892 */ /* 0x000fe2000f8e7804 */
[----:B------:R-:W-:-:S05]  /*93e0*/  UMOV UR41, 0xffffffff ;  /* 0xffffffff00297882 */ /* 0x000fca0000000000 */
[----:B------:R-:W-:Y:S06]  /*93f0*/  @P0 BRA `(.L_x_34) ;  /* 0x0000010400d80947 */ /* 0x000fec0003800000 */
[----:B------:R-:W-:Y:S01]  /*9400*/  FSETP.NEU.AND P0, PT, R16, RZ, PT ;  /* 0x000000ff1000720b */ /* 0x000fe20003f0d000 */
[----:B------:R-:W-:Y:S01]  /*9410*/  ULDC.64 UR8, c[0x0][0x5c8] ;  /* 0x0001720000087ab9 */ /* 0x000fe20000000a00 */
[----:B------:R-:W-:Y:S01]  /*9420*/  ISETP.GT.AND P3, PT, R153, RZ, PT ;  /* 0x000000ff9900720c */ /* 0x000fe20003f64270 */
[----:B------:R-:W-:Y:S01]  /*9430*/  UIMAD UR4, UR7, UR8, URZ ;  /* 0x00000008070472a4 */ /* 0x000fe2000f8e023f */
[----:B------:R-:W-:Y:S01]  /*9440*/  MOV R10, UR9 ;  /* 0x00000009000a7c02 */ /* 0x000fe20008000f00 */
[C---:B------:R-:W-:Y:S01]  /*9450*/  IMAD.WIDE.U32 R6, R3.reuse, UR8, R6 ;  /* 0x0000000803067c25 */ /* 0x040fe2000f8e0006 */
[----:B------:R-:W-:Y:S01]  /*9460*/  BSSY B0, `(.L_x_34) ;  /* 0x000106f000007945 */ /* 0x000fe20003800000 */
[----:B------:R-:W-:Y:S02]  /*9470*/  ISETP.GT.AND P1, PT, R0, RZ, P3 ;  /* 0x000000ff0000720c */ /* 0x000fe40001f24270 */
[----:B------:R-:W-:-:S04]  /*9480*/  IMAD R10, R3, R10, UR4 ;  /* 0x00000004030a7e24 */ /* 0x000fc8000f8e020a */
[----:B------:R-:W-:Y:S01]  /*9490*/  IMAD.IADD R10, R7, 0x1, R10 ;  /* 0x00000001070a7824 */ /* 0x000fe200078e020a */
[----:B------:R-:W-:Y:S06]  /*94a0*/  @!P0 BRA `(.L_x_35) ;  /* 0x000000b800108947 */ /* 0x000fec0003800000 */
[----:B------:R-:W0:Y:S01]  /*94b0*/  LDC.64 R22, c[0x0][0x5b8] ;  /* 0x00016e00ff167b82 */ /* 0x000e220000000a00 */
[----:B------:R-:W2:Y:S01]  /*94c0*/  LDL.LU R11, [R1] ;  /* 0x00000000010b7983 */ /* 0x000ea20000300800 */
[----:B------:R-:W-:-:S06]  /*94d0*/  ULDC.64 UR4, c[0x0][0x5c0] ;  /* 0x0001700000047ab9 */ /* 0x000fcc0000000a00 */
[----:B------:R-:W1:Y:S08]  /*94e0*/  LDC.64 R14, c[0x0][0x5b0] ;  /* 0x00016c00ff0e7b82 */ /* 0x000e700000000a00 */
[----:B------:R-:W3:Y:S01]  /*94f0*/  LDC.64 R12, c[0x0][0x5a8] ;  /* 0x00016a00ff0c7b82 */ /* 0x000ee20000000a00 */
[C---:B0-----:R-:W-:Y:S02]  /*9500*/  IMAD R159, R22.reuse, UR10, RZ ;  /* 0x0000000a169f7c24 */ /* 0x041fe4000f8e02ff */
[----:B------:R-:W-:-:S04]  /*9510*/  IMAD.WIDE.U32 R154, R22, UR43, R18 ;  /* 0x0000002b169a7c25 */ /* 0x000fc8000f8e0012 */
[----:B------:R-:W-:Y:S02]  /*9520*/  IMAD R159, R23, UR43, R159 ;  /* 0x0000002b179f7c24 */ /* 0x000fe4000f8e029f */
[----:B-1----:R-:W-:Y:S02]  /*9530*/  IMAD R158, R14, UR7, RZ ;  /* 0x000000070e9e7c24 */ /* 0x002fe4000f8e02ff */
[----:B------:R-:W-:Y:S02]  /*9540*/  IMAD.IADD R21, R155, 0x1, R159 ;  /* 0x000000019b157824 */ /* 0x000fe400078e029f */
[----:B------:R-:W-:Y:S02]  /*9550*/  IMAD.MOV.U32 R20, RZ, RZ, R154 ;  /* 0x000000ffff147224 */ /* 0x000fe400078e009a */
[C---:B------:R-:W-:Y:S02]  /*9560*/  IMAD R158, R3.reuse, R15, R158 ;  /* 0x0000000f039e7224 */ /* 0x040fe400078e029e */
[----:B------:R-:W-:-:S05]  /*9570*/  IMAD.WIDE.U32 R4, R3, R14, R20 ;  /* 0x0000000e03047225 */ /* 0x000fca00078e0014 */
[----:B------:R-:W-:Y:S02]  /*9580*/  IADD3 R5, R5, R158, RZ ;  /* 0x0000009e05057210 */ /* 0x000fe40007ffe0ff */
[----:B---3--:R-:W-:-:S04]  /*9590*/  LEA R8, P0, R4, R12, 0x1 ;  /* 0x0000000c04087211 */ /* 0x008fc800078008ff */
[----:B------:R-:W-:-:S05]  /*95a0*/  LEA.HI.X R9, R4, R13, R5, 0x1, P0 ;  /* 0x0000000d04097211 */ /* 0x000fca00000f0c05 */
[----:B------:R-:W3:Y:S01]  /*95b0*/  @P1 LDG.E.LTC128B.U16 R23, desc[UR36][R8.64] ;  /* 0x0000002408171981 */ /* 0x000ee2000c1e1520 */
[----:B------:R-:W-:Y:S01]  /*95c0*/  BSSY B1, `(.L_x_36) ;  /* 0x0000011000017945 */ /* 0x000fe20003800000 */
[----:B---3--:R-:W-:-:S04]  /*95d0*/  IMAD.U32 R4, R23, 0x10000, RZ ;  /* 0x0001000017047824 */ /* 0x008fc800078e00ff */
[----:B------:R-:W-:-:S04]  /*95e0*/  FMUL R4, R4, R16 ;  /* 0x0000001004047220 */ /* 0x000fc80000400000 */
[----:B--2---:R-:W-:Y:S01]  /*95f0*/  FFMA R7, R11, R2, R4 ;  /* 0x000000020b077223 */ /* 0x004fe20000000004 */
[----:B------:R-:W-:-:S04]  /*9600*/  LEA R4, P0, R6, UR4, 0x1 ;  /* 0x0000000406047c11 */ /* 0x000fc8000f8008ff */
[----:B------:R-:W-:Y:S02]  /*9610*/  LEA.HI.X R5, R6, UR5, R10, 0x1, P0 ;  /* 0x0000000506057c11 */ /* 0x000fe400080f0c0a */
[----:B------:R-:W-:-:S05]  /*9620*/  F2FP.BF16.F32.PACK_AB R6, RZ, R7 ;  /* 0x00000007ff06723e */ /* 0x000fca00000010ff */
[----:B------:R0:W-:Y:S02]  /*9630*/  @P1 STG.E.U16 desc[UR36][R4.64], R6 ;  /* 0x0000000604001986 */ /* 0x0001e4000c101524 */
[----:B0-----:R-:W-:-:S04]  /*9640*/  IMAD.WIDE.U32 R6, R3, R14, R18 ;  /* 0x0000000e03067225 */ /* 0x001fc800078e0012 */
[----:B------:R-:W-:Y:S02]  /*9650*/  IMAD.IADD R7, R158, 0x1, R7 ;  /* 0x000000019e077824 */ /* 0x000fe400078e0207 */
[----:B------:R-:W-:-:S04]  /*9660*/  IMAD.WIDE.U32 R6, R22, UR43, R6 ;  /* 0x0000002b16067c25 */ /* 0x000fc8000f8e0006 */
[----:B------:R-:W-:Y:S01]  /*9670*/  IMAD.IADD R7, R159, 0x1, R7 ;  /* 0x000000019f077824 */ /* 0x000fe200078e0207 */
[----:B------:R-:W-:-:S04]  /*9680*/  LEA R10, P0, R6, R12, 0x1 ;  /* 0x0000000c060a7211 */ /* 0x000fc800078008ff */
[----:B------:R-:W-:Y:S02]  /*9690*/  LEA.HI.X R11, R6, R13, R7, 0x1, P0 ;  /* 0x0000000d060b7211 */ /* 0x000fe400000f0c07 */
[----:B------:R-:W-:-:S13]  /*96a0*/  ISETP.GT.AND P0, PT, R0, 0x1, P3 ;  /* 0x000000010000780c */ /* 0x000fda0001f04270 */
[----:B------:R-:W-:Y:S05]  /*96b0*/  @!P0 BRA `(.L_x_37) ;  /* 0x0000000000048947 */ /* 0x000fea0003800000 */
[----:B------:R0:W5:Y:S02]  /*96c0*/  LDG.E.LTC128B.U16 R23, desc[UR36][R10.64+0x2] ;  /* 0x000002240a177981 */ /* 0x000164000c1e1520 */
.L_x_37:
[----:B------:R-:W-:Y:S05]  /*96d0*/  BSYNC B1 ;  /* 0x0000000000017941 */ /* 0x000fea0003800000 */
.L_x_36:
[----:B------:R-:W2:Y:S01]  /*96e0*/  LDL.LU R7, [R1+0x4] ;  /* 0x0000040001077983 */ /* 0x000ea20000300800 */
[----:B-----5:R-:W-:Y:S01]  /*96f0*/  SHF.L.U32 R6, R23, 0x10, RZ ;  /* 0x0000001017067819 */ /* 0x020fe200000006ff */
[C---:B------:R-:W-:Y:S01]  /*9700*/  IMAD.SHL.U32 R156, R14.reuse, 0x8, RZ ;  /* 0x000000080e9c7824 */ /* 0x040fe200078e00ff */
[----:B------:R-:W-:Y:S01]  /*9710*/  SHF.L.U64.HI R157, R14, 0x3, R15 ;  /* 0x000000030e9d7819 */ /* 0x000fe2000001020f */
[----:B------:R-:W3:Y:S02]  /*9720*/  LDL.LU R160, [R1+0x8] ;  /* 0x0000080001a07983 */ /* 0x000ee40000300800 */
[----:B------:R-:W-:-:S04]  /*9730*/  FMUL R6, R6, R16 ;  /* 0x0000001006067220 */ /* 0x000fc80000400000 */
[----:B--2---:R-:W-:-:S05]  /*9740*/  FFMA R6, R7, R2, R6 ;  /* 0x0000000207067223 */ /* 0x004fca0000000006 */
[----:B------:R-:W-:-:S05]  /*9750*/  F2FP.BF16.F32.PACK_AB R6, RZ, R6 ;  /* 0x00000006ff06723e */ /* 0x000fca00000010ff */
[----:B------:R1:W-:Y:S01]  /*9760*/  @P0 STG.E.U16 desc[UR36][R4.64+0x2], R6 ;  /* 0x0000020604000986 */ /* 0x0003e2000c101524 */
[----:B------:R-:W-:-:S04]  /*9770*/  ISETP.GT.AND P0, PT, R153, 0x8, PT ;  /* 0x000000089900780c */ /* 0x000fc80003f04270 */
[----:B------:R-:W-:Y:S01]  /*9780*/  ISETP.GT.AND P1, PT, R0, RZ, P0 ;  /* 0x000000ff0000720c */ /* 0x000fe20000724270 */
[----:B-1----:R-:W-:-:S04]  /*9790*/  IMAD.WIDE.U32 R6, R3, R14, R156 ;  /* 0x0000000e03067225 */ /* 0x002fc800078e009c */
[----:B------:R-:W-:Y:S01]  /*97a0*/  IMAD.IADD R158, R158, 0x1, R7 ;  /* 0x000000019e9e7824 */ /* 0x000fe200078e0207 */
[----:B------:R-:W-:-:S05]  /*97b0*/  IADD3 R7, P2, R154, R6, RZ ;  /* 0x000000069a077210 */ /* 0x000fca0007f5e0ff */
[----:B------:R-:W-:Y:S01]  /*97c0*/  IMAD.X R9, R158, 0x1, R21, P2 ;  /* 0x000000019e097824 */ /* 0x000fe200010e0615 */
[----:B------:R-:W-:-:S04]  /*97d0*/  LEA R8, P2, R7, R12, 0x1 ;  /* 0x0000000c07087211 */ /* 0x000fc800078408ff */
[----:B------:R-:W-:-:S05]  /*97e0*/  LEA.HI.X R9, R7, R13, R9, 0x1, P2 ;  /* 0x0000000d07097211 */ /* 0x000fca00010f0c09 */
[----:B------:R1:W2:Y:S01]  /*97f0*/  @P1 LDG.E.LTC128B.U16 R23, desc[UR36][R8.64] ;  /* 0x0000002408171981 */ /* 0x0002a2000c1e1520 */
[----:B------:R-:W-:Y:S01]  /*9800*/  IADD3 R6, P2, R18, R6, RZ ;  /* 0x0000000612067210 */ /* 0x000fe20007f5e0ff */
[----:B------:R-:W-:Y:S01]  /*9810*/  BSSY B1, `(.L_x_38) ;  /* 0x0000016000017945 */ /* 0x000fe20003800000 */
[----:B------:R-:W-:Y:S02]  /*9820*/  ISETP.GT.AND P4, PT, R0, 0x1, P0 ;  /* 0x000000010000780c */ /* 0x000fe40000784270 */
[----:B------:R-:W-:Y:S01]  /*9830*/  IADD3.X R7, R19, R158, RZ, P2, !PT ;  /* 0x0000009e13077210 */ /* 0x000fe200017fe4ff */
[----:B------:R-:W-:Y:S02]  /*9840*/  IMAD.U32 R158, RZ, RZ, UR9 ;  /* 0x00000009ff9e7e24 */ /* 0x000fe4000f8e00ff */
[----:B------:R-:W-:-:S04]  /*9850*/  IMAD.WIDE.U32 R6, R22, UR43, R6 ;  /* 0x0000002b16067c25 */ /* 0x000fc8000f8e0006 */
[----:B------:R-:W-:Y:S01]  /*9860*/  IMAD.IADD R7, R159, 0x1, R7 ;  /* 0x000000019f077824 */ /* 0x000fe200078e0207 */
[----:B-1----:R-:W-:-:S04]  /*9870*/  LEA R8, P2, R6, R12, 0x1 ;  /* 0x0000000c06087211 */ /* 0x002fc800078408ff */
[----:B------:R-:W-:Y:S01]  /*9880*/  LEA.HI.X R9, R6, R13, R7, 0x1, P2 ;  /* 0x0000000d06097211 */ /* 0x000fe200010f0c07 */
[----:B--2---:R-:W-:-:S04]  /*9890*/  IMAD.U32 R6, R23, 0x10000, RZ ;  /* 0x0001000017067824 */ /* 0x004fc800078e00ff */
[----:B------:R-:W-:-:S04]  /*98a0*/  FMUL R6, R6, R16 ;  /* 0x0000001006067220 */ /* 0x000fc80000400000 */
[----:B---3--:R-:W-:Y:S01]  /*98b0*/  FFMA R7, R160, R2, R6 ;  /* 0x00000002a0077223 */ /* 0x008fe20000000006 */
[----:B------:R-:W-:Y:S01]  /*98c0*/  IMAD.U32 R160, RZ, RZ, UR8 ;  /* 0x00000008ffa07e24 */ /* 0x000fe2000f8e00ff */
[----:B------:R-:W-:-:S03]  /*98d0*/  MOV R6, UR8 ;  /* 0x0000000800067c02 */ /* 0x000fc60008000f00 */
[----:B------:R-:W-:Y:S01]  /*98e0*/  IMAD.SHL.U32 R160, R160, 0x10, RZ ;  /* 0x00000010a0a07824 */ /* 0x000fe200078e00ff */
[----:B------:R-:W-:Y:S02]  /*98f0*/  SHF.L.U64.HI R158, R6, 0x4, R158 ;  /* 0x00000004069e7819 */ /* 0x000fe4000001029e */
[----:B------:R-:W-:Y:S02]  /*9900*/  F2FP.BF16.F32.PACK_AB R7, RZ, R7 ;  /* 0x00000007ff07723e */ /* 0x000fe400000010ff */
[----:B------:R-:W-:Y:S02]  /*9910*/  IADD3 R6, P2, R160, R4, RZ ;  /* 0x00000004a0067210 */ /* 0x000fe40007f5e0ff */
[----:B------:R-:W-:-:S03]  /*9920*/  PRMT R161, R7, 0x7610, R161 ;  /* 0x0000761007a17816 */ /* 0x000fc600000000a1 */
[----:B------:R-:W-:-:S05]  /*9930*/  IMAD.X R7, R158, 0x1, R5, P2 ;  /* 0x000000019e077824 */ /* 0x000fca00010e0605 */
[----:B------:R1:W-:Y:S01]  /*9940*/  @P1 STG.E.U16 desc[UR36][R6.64], R161 ;  /* 0x000000a106001986 */ /* 0x0003e2000c101524 */
[----:B------:R-:W-:Y:S05]  /*9950*/  @!P4 BRA `(.L_x_39) ;  /* 0x000000000004c947 */ /* 0x000fea0003800000 */
[----:B------:R2:W5:Y:S02]  /*9960*/  LDG.E.LTC128B.U16 R23, desc[UR36][R8.64+0x2] ;  /* 0x0000022408177981 */ /* 0x000564000c1e1520 */
.L_x_39:
[----:B------:R-:W-:Y:S05]  /*9970*/  BSYNC B1 ;  /* 0x0000000000017941 */ /* 0x000fea0003800000 */
.L_x_38:
[----:B------:R-:W3:Y:S01]  /*9980*/  LDL.LU R162, [R1+0xc] ;  /* 0x00000c0001a27983 */ /* 0x000ee20000300800 */
[----:B-1---5:R-:W-:Y:S01]  /*9990*/  SHF.L.U32 R161, R23, 0x10, RZ ;  /* 0x0000001017a17819 */ /* 0x022fe200000006ff */
[----:B------:R-:W-:Y:S01]  /*99a0*/  BSSY B1, `(.L_x_40) ;  /* 0x0000008000017945 */ /* 0x000fe20003800000 */
[----:B------:R-:W-:-:S03]  /*99b0*/  ISETP.GT.AND P1, PT, R0, 0x8, P3 ;  /* 0x000000080000780c */ /* 0x000fc60001f24270 */
[----:B------:R-:W-:-:S04]  /*99c0*/  FMUL R161, R161, R16 ;  /* 0x00000010a1a17220 */ /* 0x000fc80000400000 */
[----:B---3--:R-:W-:-:S05]  /*99d0*/  FFMA R161, R162, R2, R161 ;  /* 0x00000002a2a17223 */ /* 0x008fca00000000a1 */
[----:B------:R-:W-:-:S05]  /*99e0*/  F2FP.BF16.F32.PACK_AB R161, RZ, R161 ;  /* 0x000000a1ffa1723e */ /* 0x000fca00000010ff */
[----:B------:R1:W-:Y:S01]  /*99f0*/  @P4 STG.E.U16 desc[UR36][R6.64+0x2], R161 ;  /* 0x000002a106004986 */ /* 0x0003e2000c101524 */
[----:B------:R-:W-:Y:S05]  /*9a00*/  @!P1 BRA `(.L_x_41) ;  /* 0x0000000000049947 */ /* 0x000fea0003800000 */
[----:B------:R3:W5:Y:S02]  /*9a10*/  LDG.E.LTC128B.U16 R23, desc[UR36][R10.64+0x10] ;  /* 0x000010240a177981 */ /* 0x000764000c1e1520 */
.L_x_41:
[----:B------:R-:W-:Y:S05]  /*9a20*/  BSYNC B1 ;  /* 0x0000000000017941 */ /* 0x000fea0003800000 */
.L_x_40:
[----:B------:R-:W4:Y:S01]  /*9a30*/  LDL.LU R162, [R1+0x10] ;  /* 0x0000100001a27983 */ /* 0x000f220000300800 */
[----:B-1---5:R-:W-:Y:S01]  /*9a40*/  IMAD.U32 R161, R23, 0x10000, RZ ;  /* 0x0001000017a17824 */ /* 0x022fe200078e00ff */
[----:B------:R-:W-:Y:S01]  /*9a50*/  ISETP.GT.AND P2, PT, R0, 0x9, P3 ;  /* 0x000000090000780c */ /* 0x000fe20001f44270 */
[----:B------:R-:W-:Y:S02]  /*9a60*/  BSSY B1, `(.L_x_42) ;  /* 0x0000007000017945 */ /* 0x000fe40003800000 */
[----:B------:R-:W-:-:S04]  /*9a70*/  FMUL R161, R161, R16 ;  /* 0x00000010a1a17220 */ /* 0x000fc80000400000 */
[----:B----4-:R-:W-:-:S05]  /*9a80*/  FFMA R161, R162, R2, R161 ;  /* 0x00000002a2a17223 */ /* 0x010fca00000000a1 */
[----:B------:R-:W-:-:S05]  /*9a90*/  F2FP.BF16.F32.PACK_AB R161, RZ, R161 ;  /* 0x000000a1ffa1723e */ /* 0x000fca00000010ff */
[----:B------:R1:W-:Y:S01]  /*9aa0*/  @P1 STG.E.U16 desc[UR36][R4.64+0x10], R161 ;  /* 0x000010a104001986 */ /* 0x0003e2000c101524 */
[----:B------:R-:W-:Y:S05]  /*9ab0*/  @!P2 BRA `(.L_x_43) ;  /* 0x000000000004a947 */ /* 0x000fea0003800000 */
[----:B------:R4:W5:Y:S02]  /*9ac0*/  LDG.E.LTC128B.U16 R23, desc[UR36][R10.64+0x12] ;  /* 0x000012240a177981 */ /* 0x000964000c1e1520 */
.L_x_43:
[----:B------:R-:W-:Y:S05]  /*9ad0*/  BSYNC B1 ;  /* 0x0000000000017941 */ /* 0x000fea0003800000 */
.L_x_42:
[----:B------:R-:W2:Y:S01]  /*9ae0*/  LDL.LU R162, [R1+0x14] ;  /* 0x0000140001a27983 */ /* 0x000ea20000300800 */
[----:B-1---5:R-:W-:Y:S01]  /*9af0*/  IMAD.U32 R161, R23, 0x10000, RZ ;  /* 0x0001000017a17824 */ /* 0x022fe200078e00ff */
[----:B------:R-:W-:Y:S01]  /*9b00*/  ISETP.GT.AND P1, PT, R0, 0x8, P0 ;  /* 0x000000080000780c */ /* 0x000fe20000724270 */
[----:B------:R-:W-:Y:S02]  /*9b10*/  BSSY B1, `(.L_x_44) ;  /* 0x0000007000017945 */ /* 0x000fe40003800000 */
[----:B------:R-:W-:-:S04]  /*9b20*/  FMUL R161, R161, R16 ;  /* 0x00000010a1a17220 */ /* 0x000fc80000400000 */
[----:B--2---:R-:W-:-:S05]  /*9b30*/  FFMA R161, R162, R2, R161 ;  /* 0x00000002a2a17223 */ /* 0x004fca00000000a1 */
[----:B------:R-:W-:-:S05]  /*9b40*/  F2FP.BF16.F32.PACK_AB R161, RZ, R161 ;  /* 0x000000a1ffa1723e */ /* 0x000fca00000010ff */
[----:B------:R1:W-:Y:S01]  /*9b50*/  @P2 STG.E.U16 desc[UR36][R4.64+0x12], R161 ;  /* 0x000012a104002986 */ /* 0x0003e2000c101524 */
[----:B------:R-:W-:Y:S05]  /*9b60*/  @!P1 BRA `(.L_x_45) ;  /* 0x0000000000049947 */ /* 0x000fea0003800000 */
[----:B------:R2:W5:Y:S02]  /*9b70*/  LDG.E.LTC128B.U16 R23, desc[UR36][R8.64+0x10] ;  /* 0x0000102408177981 */ /* 0x000564000c1e1520 */
.L_x_45:
[----:B------:R-:W-:Y:S05]  /*9b80*/  BSYNC B1 ;  /* 0x0000000000017941 */ /* 0x000fea0003800000 */
.L_x_44:
[----:B------:R-:W3:Y:S01]  /*9b90*/  LDL.LU R162, [R1+0x18] ;  /* 0x0000180001a27983 */ /* 0x000ee20000300800 */
[----:B-1---5:R-:W-:Y:S01]  /*9ba0*/  IMAD.U32 R161, R23, 0x10000, RZ ;  /* 0x0001000017a17824 */ /* 0x022fe200078e00ff */
[----:B------:R-:W-:Y:S01]  /*9bb0*/  ISETP.GT.AND P2, PT, R0, 0x9, P0 ;  /* 0x000000090000780c */ /* 0x000fe20000744270 */
[----:B------:R-:W-:Y:S02]  /*9bc0*/  BSSY B1, `(.L_x_46) ;  /* 0x0000007000017945 */ /* 0x000fe40003800000 */
[----:B------:R-:W-:-:S04]  /*9bd0*/  FMUL R161, R161, R16 ;  /* 0x00000010a1a17220 */ /* 0x000fc80000400000 */
[----:B---3--:R-:W-:-:S05]  /*9be0*/  FFMA R161, R162, R2, R161 ;  /* 0x00000002a2a17223 */ /* 0x008fca00000000a1 */
[----:B------:R-:W-:-:S05]  /*9bf0*/  F2FP.BF16.F32.PACK_AB R161, RZ, R161 ;  /* 0x000000a1ffa1723e */ /* 0x000fca00000010ff */
[----:B------:R1:W-:Y:S01]  /*9c00*/  @P1 STG.E.U16 desc[UR36][R6.64+0x10], R161 ;  /* 0x000010a106001986 */ /* 0x0003e2000c101524 */
[----:B------:R-:W-:Y:S05]  /*9c10*/  @!P2 BRA `(.L_x_47) ;  /* 0x000000000004a947 */ /* 0x000fea0003800000 */
[----:B------:R3:W5:Y:S02]  /*9c20*/  LDG.E.LTC128B.U16 R23, desc[UR36][R8.64+0x12] ;  /* 0x0000122408177981 */ /* 0x000764000c1e1520 */
.L_x_47:
[----:B------:R-:W-:Y:S05]  /*9c30*/  BSYNC B1 ;  /* 0x0000000000017941 */ /* 0x000fea0003800000 */
.L_x_46:
[----:B------:R-:W2:Y:S01]  /*9c40*/  LDL.LU R162, [R1+0x1c] ;  /* 0x00001c0001a27983 */ /* 0x000ea20000300800 */
[----:B-1---5:R-:W-:Y:S01]  /*9c50*/  SHF.L.U32 R161, R23, 0x10, RZ ;  /* 0x0000001017a17819 */ /* 0x022fe200000006ff */
[----:B------:R-:W-:Y:S01]  /*9c60*/  BSSY B1, `(.L_x_48) ;  /* 0x0000008000017945 */ /* 0x000fe20003800000 */
[----:B------:R-:W-:-:S03]  /*9c70*/  ISETP.GT.AND P1, PT, R0, 0x10, P3 ;  /* 0x000000100000780c */ /* 0x000fc60001f24270 */
[----:B------:R-:W-:-:S04]  /*9c80*/  FMUL R161, R161, R16 ;  /* 0x00000010a1a17220 */ /* 0x000fc80000400000 */
[----:B--2---:R-:W-:-:S05]  /*9c90*/  FFMA R161, R162, R2, R161 ;  /* 0x00000002a2a17223 */ /* 0x004fca00000000a1 */
[----:B------:R-:W-:-:S05]  /*9ca0*/  F2FP.BF16.F32.PACK_AB R161, RZ, R161 ;  /* 0x000000a1ffa1723e */ /* 0x000fca00000010ff */
[----:B------:R1:W-:Y:S01]  /*9cb0*/  @P2 STG.E.U16 desc[UR36][R6.64+0x12], R161 ;  /* 0x000012a106002986 */ /* 0x0003e2000c101524 */
[----:B------:R-:W-:Y:S05]  /*9cc0*/  @!P1 BRA `(.L_x_49) ;  /* 0x0000000000049947 */ /* 0x000fea0003800000 */
[----:B------:R2:W5:Y:S02]  /*9cd0*/  LDG.E.LTC128B.U16 R23, desc[UR36][R10.64+0x20] ;  /* 0x000020240a177981 */ /* 0x000564000c1e1520 */
.L_x_49:
[----:B------:R-:W-:Y:S05]  /*9ce0*/  BSYNC B1 ;  /* 0x0000000000017941 */ /* 0x000fea0003800000 */
.L_x_48:
        /* <DEDUP_REMOVED lines=10> */
.L_x_51:
[----:B------:R-:W-:Y:S05]  /*9d90*/  BSYNC B1 ;  /* 0x0000000000017941 */ /* 0x000fea0003800000 */
.L_x_50:
        /* <DEDUP_REMOVED lines=10> */
.L_x_53:
[----:B------:R-:W-:Y:S05]  /*9e40*/  BSYNC B1 ;  /* 0x0000000000017941 */ /* 0x000fea0003800000 */
.L_x_52:
        /* <DEDUP_REMOVED lines=10> */
.L_x_55:
[----:B------:R-:W-:Y:S05]  /*9ef0*/  BSYNC B1 ;  /* 0x0000000000017941 */ /* 0x000fea0003800000 */
.L_x_54:
        /* <DEDUP_REMOVED lines=10> */
.L_x_57:
[----:B------:R-:W-:Y:S05]  /*9fa0*/  BSYNC B1 ;  /* 0x0000000000017941 */ /* 0x000fea0003800000 */
.L_x_56:
        /* <DEDUP_REMOVED lines=10> */
.L_x_59:
[----:B------:R-:W-:Y:S05]  /*a050*/  BSYNC B1 ;  /* 0x0000000000017941 */ /* 0x000fea0003800000 */
.L_x_58:
        /* <DEDUP_REMOVED lines=10> */
.L_x_61:
[----:B------:R-:W-:Y:S05]  /*a100*/  BSYNC B1 ;  /* 0x0000000000017941 */ /* 0x000fea0003800000 */
.L_x_60:
        /* <DEDUP_REMOVED lines=10> */
.L_x_63:
[----:B------:R-:W-:Y:S05]  /*a1b0*/  BSYNC B1 ;  /* 0x0000000000017941 */ /* 0x000fea0003800000 */
.L_x_62:
        /* <DEDUP_REMOVED lines=10> */
.L_x_65:
[----:B------:R-:W-:Y:S05]  /*a260*/  BSYNC B1 ;  /* 0x0000000000017941 */ /* 0x000fea0003800000 */
.L_x_64:
        /* <DEDUP_REMOVED lines=10> */
.L_x_67:
[----:B------:R-:W-:Y:S05]  /*a310*/  BSYNC B1 ;  /* 0x0000000000017941 */ /* 0x000fea0003800000 */
.L_x_66:
        /* <DEDUP_REMOVED lines=10> */
.L_x_69:
[----:B------:R-:W-:Y:S05]  /*a3c0*/  BSYNC B1 ;  /* 0x0000000000017941 */ /* 0x000fea0003800000 */
.L_x_68:
        /* <DEDUP_REMOVED lines=10> */
.L_x_71:
[----:B------:R-:W-:Y:S05]  /*a470*/  BSYNC B1 ;  /* 0x0000000000017941 */ /* 0x000fea0003800000 */
.L_x_70:
        /* <DEDUP_REMOVED lines=10> */
.L_x_73:
[----:B------:R-:W-:Y:S05]  /*a520*/  BSYNC B1 ;  /* 0x0000000000017941 */ /* 0x000fea0003800000 */
.L_x_72:
        /* <DEDUP_REMOVED lines=10> */
.L_x_75:
[----:B------:R-:W-:Y:S05]  /*a5d0*/  BSYNC B1 ;  /* 0x0000000000017941 */ /* 0x000fea0003800000 */
.L_x_74:
        /* <DEDUP_REMOVED lines=10> */
.L_x_77:
[----:B------:R-:W-:Y:S05]  /*a680*/  BSYNC B1 ;  /* 0x0000000000017941 */ /* 0x000fea0003800000 */
.L_x_76:
        /* <DEDUP_REMOVED lines=10> */
.L_x_79:
[----:B------:R-:W-:Y:S05]  /*a730*/  BSYNC B1 ;  /* 0x0000000000017941 */ /* 0x000fea0003800000 */
.L_x_78:
        /* <DEDUP_REMOVED lines=10> */
.L_x_81:
[----:B------:R-:W-:Y:S05]  /*a7e0*/  BSYNC B1 ;  /* 0x0000000000017941 */ /* 0x000fea0003800000 */
.L_x_80:
        /* <DEDUP_REMOVED lines=10> */
.L_x_83:
[----:B------:R-:W-:Y:S05]  /*a890*/  BSYNC B1 ;  /* 0x0000000000017941 */ /* 0x000fea0003800000 */
.L_x_82:
        /* <DEDUP_REMOVED lines=10> */
.L_x_85:
[----:B------:R-:W-:Y:S05]  /*a940*/  BSYNC B1 ;  /* 0x0000000000017941 */ /* 0x000fea0003800000 */
.L_x_84:
        /* <DEDUP_REMOVED lines=10> */
.L_x_87:
[----:B------:R-:W-:Y:S05]  /*a9f0*/  BSYNC B1 ;  /* 0x0000000000017941 */ /* 0x000fea0003800000 */
.L_x_86:
        /* <DEDUP_REMOVED lines=10> */
.L_x_89:
[----:B------:R-:W-:Y:S05]  /*aaa0*/  BSYNC B1 ;  /* 0x0000000000017941 */ /* 0x000fea0003800000 */
.L_x_88:
        /* <DEDUP_REMOVED lines=10> */
.L_x_91:
[----:B------:R-:W-:Y:S05]  /*ab50*/  BSYNC B1 ;  /* 0x0000000000017941 */ /* 0x000fea0003800000 */
.L_x_90:
        /* <DEDUP_REMOVED lines=10> */
.L_x_93:
[----:B------:R-:W-:Y:S05]  /*ac00*/  BSYNC B1 ;  /* 0x0000000000017941 */ /* 0x000fea0003800000 */
.L_x_92:
        /* <DEDUP_REMOVED lines=10> */
.L_x_95:
[----:B------:R-:W-:Y:S05]  /*acb0*/  BSYNC B1 ;  /* 0x0000000000017941 */ /* 0x000fea0003800000 */
.L_x_94:
        /* <DEDUP_REMOVED lines=10> */
.L_x_97:
[----:B------:R-:W-:Y:S05]  /*ad60*/  BSYNC B1 ;  /* 0x0000000000017941 */ /* 0x000fea0003800000 */
.L_x_96:
        /* <DEDUP_REMOVED lines=10> */
.L_x_99:
[----:B------:R-:W-:Y:S05]  /*ae10*/  BSYNC B1 ;  /* 0x0000000000017941 */ /* 0x000fea0003800000 */
.L_x_98:
        /* <DEDUP_REMOVED lines=10> */
.L_x_101:
[----:B------:R-:W-:Y:S05]  /*aec0*/  BSYNC B1 ;  /* 0x0000000000017941 */ /* 0x000fea0003800000 */
.L_x_100:
        /* <DEDUP_REMOVED lines=10> */
.L_x_103:
[----:B------:R-:W-:Y:S05]  /*af70*/  BSYNC B1 ;  /* 0x0000000000017941 */ /* 0x000fea0003800000 */
.L_x_102:
        /* <DEDUP_REMOVED lines=10> */
.L_x_105:
[----:B------:R-:W-:Y:S05]  /*b020*/  BSYNC B1 ;  /* 0x0000000000017941 */ /* 0x000fea0003800000 */
.L_x_104:
        /* <DEDUP_REMOVED lines=10> */
.L_x_107:
[----:B------:R-:W-:Y:S05]  /*b0d0*/  BSYNC B1 ;  /* 0x0000000000017941 */ /* 0x000fea0003800000 */
.L_x_106:
        /* <DEDUP_REMOVED lines=10> */
.L_x_109:
[----:B------:R-:W-:Y:S05]  /*b180*/  BSYNC B1 ;  /* 0x0000000000017941 */ /* 0x000fea0003800000 */
.L_x_108:
        /* <DEDUP_REMOVED lines=10> */
.L_x_111:
[----:B------:R-:W-:Y:S05]  /*b230*/  BSYNC B1 ;  /* 0x0000000000017941 */ /* 0x000fea0003800000 */
.L_x_110:
        /* <DEDUP_REMOVED lines=10> */
.L_x_113:
[----:B------:R-:W-:Y:S05]  /*b2e0*/  BSYNC B1 ;  /* 0x0000000000017941 */ /* 0x000fea0003800000 */
.L_x_112:
        /* <DEDUP_REMOVED lines=10> */
.L_x_115:
[----:B------:R-:W-:Y:S05]  /*b390*/  BSYNC B1 ;  /* 0x0000000000017941 */ /* 0x000fea0003800000 */
.L_x_114:
        /* <DEDUP_REMOVED lines=10> */
.L_x_117:
[----:B------:R-:W-:Y:S05]  /*b440*/  BSYNC B1 ;  /* 0x0000000000017941 */ /* 0x000fea0003800000 */
.L_x_116:
        /* <DEDUP_REMOVED lines=10> */
.L_x_119:
[----:B------:R-:W-:Y:S05]  /*b4f0*/  BSYNC B1 ;  /* 0x0000000000017941 */ /* 0x000fea0003800000 */
.L_x_118:
        /* <DEDUP_REMOVED lines=10> */
.L_x_121:
[----:B------:R-:W-:Y:S05]  /*b5a0*/  BSYNC B1 ;  /* 0x0000000000017941 */ /* 0x000fea0003800000 */
.L_x_120:
        /* <DEDUP_REMOVED lines=10> */
.L_x_123:
[----:B------:R-:W-:Y:S05]  /*b650*/  BSYNC B1 ;  /* 0x0000000000017941 */ /* 0x000fea0003800000 */
.L_x_122:
        /* <DEDUP_REMOVED lines=10> */
.L_x_125:
[----:B------:R-:W-:Y:S05]  /*b700*/  BSYNC B1 ;  /* 0x0000000000017941 */ /* 0x000fea0003800000 */
.L_x_124:
        /* <DEDUP_REMOVED lines=10> */
.L_x_127:
[----:B------:R-:W-:Y:S05]  /*b7b0*/  BSYNC B1 ;  /* 0x0000000000017941 */ /* 0x000fea0003800000 */
.L_x_126:
        /* <DEDUP_REMOVED lines=10> */
.L_x_129:
[----:B------:R-:W-:Y:S05]  /*b860*/  BSYNC B1 ;  /* 0x0000000000017941 */ /* 0x000fea0003800000 */
.L_x_128:
        /* <DEDUP_REMOVED lines=10> */
.L_x_131:
[----:B------:R-:W-:Y:S05]  /*b910*/  BSYNC B1 ;  /* 0x0000000000017941 */ /* 0x000fea0003800000 */
.L_x_130:
        /* <DEDUP_REMOVED lines=10> */
.L_x_133:
[----:B------:R-:W-:Y:S05]  /*b9c0*/  BSYNC B1 ;  /* 0x0000000000017941 */ /* 0x000fea0003800000 */
.L_x_132:
        /* <DEDUP_REMOVED lines=10> */
.L_x_135:
[----:B------:R-:W-:Y:S05]  /*ba70*/  BSYNC B1 ;  /* 0x0000000000017941 */ /* 0x000fea0003800000 */
.L_x_134:
        /* <DEDUP_REMOVED lines=10> */
.L_x_137:
[----:B------:R-:W-:Y:S05]  /*bb20*/  BSYNC B1 ;  /* 0x0000000000017941 */ /* 0x000fea0003800000 */
.L_x_136:
        /* <DEDUP_REMOVED lines=10> */
.L_x_139:
[----:B------:R-:W-:Y:S05]  /*bbd0*/  BSYNC B1 ;  /* 0x0000000000017941 */ /* 0x000fea0003800000 */
.L_x_138:
        /* <DEDUP_REMOVED lines=10> */
.L_x_141:
[----:B------:R-:W-:Y:S05]  /*bc80*/  BSYNC B1 ;  /* 0x0000000000017941 */ /* 0x000fea0003800000 */
.L_x_140:
        /* <DEDUP_REMOVED lines=10> */
.L_x_143:
[----:B------:R-:W-:Y:S05]  /*bd30*/  BSYNC B1 ;  /* 0x0000000000017941 */ /* 0x000fea0003800000 */
.L_x_142:
        /* <DEDUP_REMOVED lines=10> */
.L_x_145:
[----:B------:R-:W-:Y:S05]  /*bde0*/  BSYNC B1 ;  /* 0x0000000000017941 */ /* 0x000fea0003800000 */
.L_x_144:
        /* <DEDUP_REMOVED lines=10> */
.L_x_147:
[----:B------:R-:W-:Y:S05]  /*be90*/  BSYNC B1 ;  /* 0x0000000000017941 */ /* 0x000fea0003800000 */
.L_x_146:
        /* <DEDUP_REMOVED lines=10> */
.L_x_149:
[----:B------:R-:W-:Y:S05]  /*bf40*/  BSYNC B1 ;  /* 0x0000000000017941 */ /* 0x000fea0003800000 */
.L_x_148:
        /* <DEDUP_REMOVED lines=10> */
.L_x_151:
[----:B------:R-:W-:Y:S05]  /*bff0*/  BSYNC B1 ;  /* 0x0000000000017941 */ /* 0x000fea0003800000 */
.L_x_150:
        /* <DEDUP_REMOVED lines=10> */
.L_x_153:
[----:B------:R-:W-:Y:S05]  /*c0a0*/  BSYNC B1 ;  /* 0x0000000000017941 */ /* 0x000fea0003800000 */
.L_x_152:
        /* <DEDUP_REMOVED lines=10> */
.L_x_155:
[----:B------:R-:W-:Y:S05]  /*c150*/  BSYNC B1 ;  /* 0x0000000000017941 */ /* 0x000fea0003800000 */
.L_x_154:
        /* <DEDUP_REMOVED lines=10> */
.L_x_157:
[----:B------:R-:W-:Y:S05]  /*c200*/  BSYNC B1 ;  /* 0x0000000000017941 */ /* 0x000fea0003800000 */
.L_x_156:
        /* <DEDUP_REMOVED lines=10> */
.L_x_159:
[----:B------:R-:W-:Y:S05]  /*c2b0*/  BSYNC B1 ;  /* 0x0000000000017941 */ /* 0x000fea0003800000 */
.L_x_158:
        /* <DEDUP_REMOVED lines=10> */
.L_x_161:
[----:B------:R-:W-:Y:S05]  /*c360*/  BSYNC B1 ;  /* 0x0000000000017941 */ /* 0x000fea0003800000 */
.L_x_160:
        /* <DEDUP_REMOVED lines=10> */
.L_x_163:
[----:B------:R-:W-:Y:S05]  /*c410*/  BSYNC B1 ;  /* 0x0000000000017941 */ /* 0x000fea0003800000 */
.L_x_162:
        /* <DEDUP_REMOVED lines=10> */
.L_x_165:
[----:B------:R-:W-:Y:S05]  /*c4c0*/  BSYNC B1 ;  /* 0x0000000000017941 */ /* 0x000fea0003800000 */
.L_x_164:
        /* <DEDUP_REMOVED lines=10> */
.L_x_167:
[----:B------:R-:W-:Y:S05]  /*c570*/  BSYNC B1 ;  /* 0x0000000000017941 */ /* 0x000fea0003800000 */
.L_x_166:
        /* <DEDUP_REMOVED lines=10> */
.L_x_169:
[----:B------:R-:W-:Y:S05]  /*c620*/  BSYNC B1 ;  /* 0x0000000000017941 */ /* 0x000fea0003800000 */
.L_x_168:
        /* <DEDUP_REMOVED lines=10> */
.L_x_171:
[----:B------:R-:W-:Y:S05]  /*c6d0*/  BSYNC B1 ;  /* 0x0000000000017941 */ /* 0x000fea0003800000 */
.L_x_170:
        /* <DEDUP_REMOVED lines=10> */
.L_x_173:
[----:B------:R-:W-:Y:S05]  /*c780*/  BSYNC B1 ;  /* 0x0000000000017941 */ /* 0x000fea0003800000 */
.L_x_172:
        /* <DEDUP_REMOVED lines=10> */
.L_x_175:
[----:B------:R-:W-:Y:S05]  /*c830*/  BSYNC B1 ;  /* 0x0000000000017941 */ /* 0x000fea0003800000 */
.L_x_174:
        /* <DEDUP_REMOVED lines=10> */
.L_x_177:
[----:B------:R-:W-:Y:S05]  /*c8e0*/  BSYNC B1 ;  /* 0x0000000000017941 */ /* 0x000fea0003800000 */
.L_x_176:
        /* <DEDUP_REMOVED lines=10> */
.L_x_179:
[----:B------:R-:W-:Y:S05]  /*c990*/  BSYNC B1 ;  /* 0x0000000000017941 */ /* 0x000fea0003800000 */
.L_x_178:
        /* <DEDUP_REMOVED lines=10> */
.L_x_181:
[----:B------:R-:W-:Y:S05]  /*ca40*/  BSYNC B1 ;  /* 0x0000000000017941 */ /* 0x000fea0003800000 */
.L_x_180:
        /* <DEDUP_REMOVED lines=10> */
.L_x_183:
[----:B------:R-:W-:Y:S05]  /*caf0*/  BSYNC B1 ;  /* 0x0000000000017941 */ /* 0x000fea0003800000 */
.L_x_182:
        /* <DEDUP_REMOVED lines=10> */
.L_x_185:
[----:B------:R-:W-:Y:S05]  /*cba0*/  BSYNC B1 ;  /* 0x0000000000017941 */ /* 0x000fea0003800000 */
.L_x_184:
        /* <DEDUP_REMOVED lines=10> */
.L_x_187:
[----:B------:R-:W-:Y:S05]  /*cc50*/  BSYNC B1 ;  /* 0x0000000000017941 */ /* 0x000fea0003800000 */
.L_x_186:
        /* <DEDUP_REMOVED lines=10> */
.L_x_189:
[----:B------:R-:W-:Y:S05]  /*cd00*/  BSYNC B1 ;  /* 0x0000000000017941 */ /* 0x000fea0003800000 */
.L_x_188:
        /* <DEDUP_REMOVED lines=10> */
.L_x_191:
[----:B------:R-:W-:Y:S05]  /*cdb0*/  BSYNC B1 ;  /* 0x0000000000017941 */ /* 0x000fea0003800000 */
.L_x_190:
        /* <DEDUP_REMOVED lines=10> */
.L_x_193:
[----:B------:R-:W-:Y:S05]  /*ce60*/  BSYNC B1 ;  /* 0x0000000000017941 */ /* 0x000fea0003800000 */
.L_x_192:
        /* <DEDUP_REMOVED lines=10> */
.L_x_195:
[----:B------:R-:W-:Y:S05]  /*cf10*/  BSYNC B1 ;  /* 0x0000000000017941 */ /* 0x000fea0003800000 */
.L_x_194:
        /* <DEDUP_REMOVED lines=10> */
.L_x_197:
[----:B------:R-:W-:Y:S05]  /*cfc0*/  BSYNC B1 ;  /* 0x0000000000017941 */ /* 0x000fea0003800000 */
.L_x_196:
        /* <DEDUP_REMOVED lines=10> */
.L_x_199:
[----:B------:R-:W-:Y:S05]  /*d070*/  BSYNC B1 ;  /* 0x0000000000017941 */ /* 0x000fea0003800000 */
.L_x_198:
        /* <DEDUP_REMOVED lines=10> */
.L_x_201:
[----:B------:R-:W-:Y:S05]  /*d120*/  BSYNC B1 ;  /* 0x0000000000017941 */ /* 0x000fea0003800000 */
.L_x_200:
        /* <DEDUP_REMOVED lines=10> */
.L_x_203:
[----:B------:R-:W-:Y:S05]  /*d1d0*/  BSYNC B1 ;  /* 0x0000000000017941 */ /* 0x000fea0003800000 */
.L_x_202:
        /* <DEDUP_REMOVED lines=10> */
.L_x_205:
[----:B------:R-:W-:Y:S05]  /*d280*/  BSYNC B1 ;  /* 0x0000000000017941 */ /* 0x000fea0003800000 */
.L_x_204:
        /* <DEDUP_REMOVED lines=10> */
.L_x_207:
[----:B------:R-:W-:Y:S05]  /*d330*/  BSYNC B1 ;  /* 0x0000000000017941 */ /* 0x000fea0003800000 */
.L_x_206:
        /* <DEDUP_REMOVED lines=10> */
.L_x_209:
[----:B------:R-:W-:Y:S05]  /*d3e0*/  BSYNC B1 ;  /* 0x0000000000017941 */ /* 0x000fea0003800000 */
.L_x_208:
        /* <DEDUP_REMOVED lines=10> */
.L_x_211:
[----:B------:R-:W-:Y:S05]  /*d490*/  BSYNC B1 ;  /* 0x0000000000017941 */ /* 0x000fea0003800000 */
.L_x_210:
        /* <DEDUP_REMOVED lines=10> */
.L_x_213:
[----:B------:R-:W-:Y:S05]  /*d540*/  BSYNC B1 ;  /* 0x0000000000017941 */ /* 0x000fea0003800000 */
.L_x_212:
        /* <DEDUP_REMOVED lines=10> */
.L_x_215:
[----:B------:R-:W-:Y:S05]  /*d5f0*/  BSYNC B1 ;  /* 0x0000000000017941 */ /* 0x000fea0003800000 */
.L_x_214:
        /* <DEDUP_REMOVED lines=10> */
.L_x_217:
[----:B------:R-:W-:Y:S05]  /*d6a0*/  BSYNC B1 ;  /* 0x0000000000017941 */ /* 0x000fea0003800000 */
.L_x_216:
        /* <DEDUP_REMOVED lines=10> */
.L_x_219:
[----:B------:R-:W-:Y:S05]  /*d750*/  BSYNC B1 ;  /* 0x0000000000017941 */ /* 0x000fea0003800000 */
.L_x_218:
        /* <DEDUP_REMOVED lines=10> */
.L_x_221:
[----:B------:R-:W-:Y:S05]  /*d800*/  BSYNC B1 ;  /* 0x0000000000017941 */ /* 0x000fea0003800000 */
.L_x_220:
        /* <DEDUP_REMOVED lines=10> */
.L_x_223:
[----:B------:R-:W-:Y:S05]  /*d8b0*/  BSYNC B1 ;  /* 0x0000000000017941 */ /* 0x000fea0003800000 */
.L_x_222:
        /* <DEDUP_REMOVED lines=10> */
.L_x_225:
[----:B------:R-:W-:Y:S05]  /*d960*/  BSYNC B1 ;  /* 0x0000000000017941 */ /* 0x000fea0003800000 */
.L_x_224:
        /* <DEDUP_REMOVED lines=10> */
.L_x_227:
[----:B------:R-:W-:Y:S05]  /*da10*/  BSYNC B1 ;  /* 0x0000000000017941 */ /* 0x000fea0003800000 */
.L_x_226:
        /* <DEDUP_REMOVED lines=10> */
.L_x_229:
[----:B------:R-:W-:Y:S05]  /*dac0*/  BSYNC B1 ;  /* 0x0000000000017941 */ /* 0x000fea0003800000 */
.L_x_228:
        /* <DEDUP_REMOVED lines=10> */
.L_x_231:
[----:B------:R-:W-:Y:S05]  /*db70*/  BSYNC B1 ;  /* 0x0000000000017941 */ /* 0x000fea0003800000 */
.L_x_230:
        /* <DEDUP_REMOVED lines=10> */
.L_x_233:
[----:B------:R-:W-:Y:S05]  /*dc20*/  BSYNC B1 ;  /* 0x0000000000017941 */ /* 0x000fea0003800000 */
.L_x_232:
        /* <DEDUP_REMOVED lines=10> */
.L_x_235:
[----:B------:R-:W-:Y:S05]  /*dcd0*/  BSYNC B1 ;  /* 0x0000000000017941 */ /* 0x000fea0003800000 */
.L_x_234:
        /* <DEDUP_REMOVED lines=10> */
.L_x_237:
[----:B------:R-:W-:Y:S05]  /*dd80*/  BSYNC B1 ;  /* 0x0000000000017941 */ /* 0x000fea0003800000 */
.L_x_236:
        /* <DEDUP_REMOVED lines=10> */
.L_x_239:
[----:B------:R-:W-:Y:S05]  /*de30*/  BSYNC B1 ;  /* 0x0000000000017941 */ /* 0x000fea0003800000 */
.L_x_238:
        /* <DEDUP_REMOVED lines=10> */
.L_x_241:
[----:B------:R-:W-:Y:S05]  /*dee0*/  BSYNC B1 ;  /* 0x0000000000017941 */ /* 0x000fea0003800000 */
.L_x_240:
        /* <DEDUP_REMOVED lines=10> */
.L_x_243:
[----:B------:R-:W-:Y:S05]  /*df90*/  BSYNC B1 ;  /* 0x0000000000017941 */ /* 0x000fea0003800000 */
.L_x_242:
        /* <DEDUP_REMOVED lines=10> */
.L_x_245:
[----:B------:R-:W-:Y:S05]  /*e040*/  BSYNC B1 ;  /* 0x0000000000017941 */ /* 0x000fea0003800000 */
.L_x_244:
        /* <DEDUP_REMOVED lines=10> */
.L_x_247:
[----:B------:R-:W-:Y:S05]  /*e0f0*/  BSYNC B1 ;  /* 0x0000000000017941 */ /* 0x000fea0003800000 */
.L_x_246:
        /* <DEDUP_REMOVED lines=10> */
.L_x_249:
[----:B------:R-:W-:Y:S05]  /*e1a0*/  BSYNC B1 ;  /* 0x0000000000017941 */ /* 0x000fea0003800000 */
.L_x_248:
        /* <DEDUP_REMOVED lines=10> */
.L_x_251:
[----:B------:R-:W-:Y:S05]  /*e250*/  BSYNC B1 ;  /* 0x0000000000017941 */ /* 0x000fea0003800000 */
.L_x_250:
        /* <DEDUP_REMOVED lines=10> */
.L_x_253:
[----:B------:R-:W-:Y:S05]  /*e300*/  BSYNC B1 ;  /* 0x0000000000017941 */ /* 0x000fea0003800000 */
.L_x_252:
        /* <DEDUP_REMOVED lines=10> */
.L_x_255:
[----:B------:R-:W-:Y:S05]  /*e3b0*/  BSYNC B1 ;  /* 0x0000000000017941 */ /* 0x000fea0003800000 */
.L_x_254:
        /* <DEDUP_REMOVED lines=10> */
.L_x_257:
[----:B------:R-:W-:Y:S05]  /*e460*/  BSYNC B1 ;  /* 0x0000000000017941 */ /* 0x000fea0003800000 */
.L_x_256:
        /* <DEDUP_REMOVED lines=10> */
.L_x_259:
[----:B------:R-:W-:Y:S05]  /*e510*/  BSYNC B1 ;  /* 0x0000000000017941 */ /* 0x000fea0003800000 */
.L_x_258:
        /* <DEDUP_REMOVED lines=10> */
.L_x_261:
[----:B------:R-:W-:Y:S05]  /*e5c0*/  BSYNC B1 ;  /* 0x0000000000017941 */ /* 0x000fea0003800000 */
.L_x_260:
        /* <DEDUP_REMOVED lines=10> */
.L_x_263:
[----:B------:R-:W-:Y:S05]  /*e670*/  BSYNC B1 ;  /* 0x0000000000017941 */ /* 0x000fea0003800000 */
.L_x_262:
        /* <DEDUP_REMOVED lines=10> */
.L_x_265:
[----:B------:R-:W-:Y:S05]  /*e720*/  BSYNC B1 ;  /* 0x0000000000017941 */ /* 0x000fea0003800000 */
.L_x_264:
        /* <DEDUP_REMOVED lines=10> */
.L_x_267:
[----:B------:R-:W-:Y:S05]  /*e7d0*/  BSYNC B1 ;  /* 0x0000000000017941 */ /* 0x000fea0003800000 */
.L_x_266:
        /* <DEDUP_REMOVED lines=10> */
.L_x_269:
[----:B------:R-:W-:Y:S05]  /*e880*/  BSYNC B1 ;  /* 0x0000000000017941 */ /* 0x000fea0003800000 */
.L_x_268:
        /* <DEDUP_REMOVED lines=10> */
.L_x_271:
[----:B------:R-:W-:Y:S05]  /*e930*/  BSYNC B1 ;  /* 0x0000000000017941 */ /* 0x000fea0003800000 */
.L_x_270:
        /* <DEDUP_REMOVED lines=10> */
.L_x_273:
[----:B------:R-:W-:Y:S05]  /*e9e0*/  BSYNC B1 ;  /* 0x0000000000017941 */ /* 0x000fea0003800000 */
.L_x_272:
        /* <DEDUP_REMOVED lines=10> */
.L_x_275:
[----:B------:R-:W-:Y:S05]  /*ea90*/  BSYNC B1 ;  /* 0x0000000000017941 */ /* 0x000fea0003800000 */
.L_x_274:
        /* <DEDUP_REMOVED lines=10> */
.L_x_277:
[----:B------:R-:W-:Y:S05]  /*eb40*/  BSYNC B1 ;  /* 0x0000000000017941 */ /* 0x000fea0003800000 */
.L_x_276:
        /* <DEDUP_REMOVED lines=10> */
.L_x_279:
[----:B------:R-:W-:Y:S05]  /*ebf0*/  BSYNC B1 ;  /* 0x0000000000017941 */ /* 0x000fea0003800000 */
.L_x_278:
        /* <DEDUP_REMOVED lines=10> */
.L_x_281:
[----:B------:R-:W-:Y:S05]  /*eca0*/  BSYNC B1 ;  /* 0x0000000000017941 */ /* 0x000fea0003800000 */
.L_x_280:
        /* <DEDUP_REMOVED lines=10> */
.L_x_283:
[----:B------:R-:W-:Y:S05]  /*ed50*/  BSYNC B1 ;  /* 0x0000000000017941 */ /* 0x000fea0003800000 */
.L_x_282:
[----:B0-234-:R-:W2:Y:S01]  /*ed60*/  LDL.LU R10, [R1+0x1f4] ;  /* 0x0001f400010a7983 */ /* 0x01dea20000300800 */
[----:B-----5:R-:W-:Y:S01]  /*ed70*/  IMAD.U32 R11, R23, 0x10000, RZ ;  /* 0x00010000170b7824 */ /* 0x020fe200078e00ff */
        /* <DEDUP_REMOVED lines=8> */
.L_x_285:
[----:B------:R-:W-:Y:S05]  /*ee00*/  BSYNC B1 ;  /* 0x0000000000017941 */ /* 0x000fea0003800000 */
.L_x_284:
[----:B------:R-:W3:Y:S01]  /*ee10*/  LDL.LU R10, [R1+0x1f8] ;  /* 0x0001f800010a7983 */ /* 0x000ee20000300800 */
[----:B0----5:R-:W-:Y:S01]  /*ee20*/  IMAD.U32 R11, R23, 0x10000, RZ ;  /* 0x00010000170b7824 */ /* 0x021fe200078e00ff */
[----:B------:R-:W-:Y:S01]  /*ee30*/  ISETP.GT.AND P1, PT, R0, 0xf9, P0 ;  /* 0x000000f90000780c */ /* 0x000fe20000724270 */
[----:B------:R-:W-:Y:S01]  /*ee40*/  BSSY B1, `(.L_x_286) ;  /* 0x000000a000017945 */ /* 0x000fe20003800000 */
[----:B------:R-:W-:Y:S01]  /*ee50*/  IADD3 R169, P0, R3, 0x80, RZ ;  /* 0x0000008003a97810 */ /* 0x000fe20007f1e0ff */
[----:B------:R-:W-:-:S04]  /*ee60*/  FMUL R11, R11, R16 ;  /* 0x000000100b0b7220 */ /* 0x000fc80000400000 */
[----:B---3--:R-:W-:-:S05]  /*ee70*/  FFMA R11, R10, R2, R11 ;  /* 0x000000020a0b7223 */ /* 0x008fca000000000b */
[----:B------:R-:W-:-:S04]  /*ee80*/  F2FP.BF16.F32.PACK_AB R11, RZ, R11 ;  /* 0x0000000bff0b723e */ /* 0x000fc800000010ff */
[----:B------:R-:W-:Y:S02]  /*ee90*/  PRMT R3, R11, 0x7610, R3 ;  /* 0x000076100b037816 */ /* 0x000fe40000000003 */
[----:B------:R-:W-:-:S03]  /*eea0*/  IADD3.X R11, RZ, UR7, RZ, P0, !PT ;  /* 0x00000007ff0b7c10 */ /* 0x000fc600087fe4ff */
[----:B------:R0:W-:Y:S01]  /*eeb0*/  @P2 STG.E.U16 desc[UR36][R6.64+0x1f0], R3 ;  /* 0x0001f00306002986 */ /* 0x0001e2000c101524 */
[----:B------:R-:W-:Y:S05]  /*eec0*/  @!P1 BRA `(.L_x_287) ;  /* 0x0000000000049947 */ /* 0x000fea0003800000 */
[----:B------:R3:W5:Y:S02]  /*eed0*/  LDG.E.LTC128B.U16 R23, desc[UR36][R8.64+0x1f2] ;  /* 0x0001f22408177981 */ /* 0x000764000c1e1520 */
.L_x_287:
[----:B------:R-:W-:Y:S05]  /*eee0*/  BSYNC B1 ;  /* 0x0000000000017941 */ /* 0x000fea0003800000 */
.L_x_286:
[----:B------:R-:W4:Y:S01]  /*eef0*/  LDL.LU R10, [R1+0x1fc] ;  /* 0x0001fc00010a7983 */ /* 0x000f220000300800 */
[----:B0----5:R-:W-:Y:S01]  /*ef00*/  IMAD.U32 R3, R23, 0x10000, RZ ;  /* 0x0001000017037824 */ /* 0x021fe200078e00ff */
[----:B------:R-:W-:Y:S01]  /*ef10*/  ISETP.GT.AND P0, PT, R153, 0x80, PT ;  /* 0x000000809900780c */ /* 0x000fe20003f04270 */
[----:B--23--:R-:W-:Y:S02]  /*ef20*/  IMAD R8, R11, R14, RZ ;  /* 0x0000000e0b087224 */ /* 0x00cfe400078e02ff */
[----:B------:R-:W-:Y:S01]  /*ef30*/  FMUL R3, R3, R16 ;  /* 0x0000001003037220 */ /* 0x000fe20000400000 */
[----:B------:R-:W-:Y:S01]  /*ef40*/  ISETP.GT.AND P4, PT, R0, RZ, P0 ;  /* 0x000000ff0000720c */ /* 0x000fe20000784270 */
[C---:B------:R-:W-:Y:S02]  /*ef50*/  IMAD R167, R169.reuse, R15, R8 ;  /* 0x0000000fa9a77224 */ /* 0x040fe400078e0208 */
[----:B------:R-:W-:-:S04]  /*ef60*/  IMAD.WIDE.U32 R8, R169, R14, R20 ;  /* 0x0000000ea9087225 */ /* 0x000fc800078e0014 */
[----:B------:R-:W-:Y:S02]  /*ef70*/  IMAD.IADD R9, R9, 0x1, R167 ;  /* 0x0000000109097824 */ /* 0x000fe400078e02a7 */
[----:B----4-:R-:W-:Y:S01]  /*ef80*/  FFMA R3, R10, R2, R3 ;  /* 0x000000020a037223 */ /* 0x010fe20000000003 */
[----:B------:R-:W-:-:S04]  /*ef90*/  LEA R10, P2, R8, R12, 0x1 ;  /* 0x0000000c080a7211 */ /* 0x000fc800078408ff */
[----:B------:R-:W-:Y:S02]  /*efa0*/  F2FP.BF16.F32.PACK_AB R3, RZ, R3 ;  /* 0x00000003ff03723e */ /* 0x000fe400000010ff */
[--C-:B------:R-:W-:Y:S02]  /*efb0*/  LEA.HI.X R11, R8, R13, R9.reuse, 0x1, P2 ;  /* 0x0000000d080b7211 */ /* 0x100fe400010f0c09 */
[----:B------:R-:W-:-:S05]  /*efc0*/  PRMT R9, R3, 0x7610, R9 ;  /* 0x0000761003097816 */ /* 0x000fca0000000009 */
[----:B------:R0:W-:Y:S04]  /*efd0*/  @P1 STG.E.U16 desc[UR36][R6.64+0x1f2], R9 ;  /* 0x0001f20906001986 */ /* 0x0001e8000c101524 */
[----:B------:R-:W2:Y:S01]  /*efe0*/  @P4 LDG.E.LTC128B.U16 R23, desc[UR36][R10.64] ;  /* 0x000000240a174981 */ /* 0x000ea2000c1e1520 */
[----:B-1----:R-:W-:Y:S01]  /*eff0*/  IMAD.U32 R161, RZ, RZ, UR8 ;  /* 0x00000008ffa17e24 */ /* 0x002fe2000f8e00ff */
[----:B------:R-:W-:Y:S01]  /*f000*/  ISETP.GT.AND P2, PT, R0, 0x1, P0 ;  /* 0x000000010000780c */ /* 0x000fe20000744270 */
[----:B------:R-:W-:Y:S01]  /*f010*/  IMAD.U32 R165, RZ, RZ, UR8 ;  /* 0x00000008ffa57e24 */ /* 0x000fe2000f8e00ff */
[----:B------:R-:W-:Y:S01]  /*f020*/  BSSY B1, `(.L_x_288) ;  /* 0x0000013000017945 */ /* 0x000fe20003800000 */
[----:B------:R-:W-:Y:S01]  /*f030*/  IMAD.U32 R164, RZ, RZ, UR9 ;  /* 0x00000009ffa47e24 */ /* 0x000fe2000f8e00ff */
[----:B------:R-:W-:Y:S01]  /*f040*/  SHF.L.U32 R161, R161, 0x8, RZ ;  /* 0x00000008a1a17819 */ /* 0x000fe200000006ff */
[----:B0-----:R-:W-:-:S03]  /*f050*/  IMAD.WIDE.U32 R8, R169, R14, R18 ;  /* 0x0000000ea9087225 */ /* 0x001fc600078e0012 */
[----:B------:R-:W-:Y:S01]  /*f060*/  SHF.L.U64.HI R165, R165, 0x8, R164 ;  /* 0x00000008a5a57819 */ /* 0x000fe200000102a4 */
[----:B------:R-:W-:Y:S02]  /*f070*/  IMAD.IADD R9, R167, 0x1, R9 ;  /* 0x00000001a7097824 */ /* 0x000fe400078e0209 */
[----:B------:R-:W-:Y:S01]  /*f080*/  IMAD.WIDE.U32 R162, R22, UR43, R8 ;  /* 0x0000002b16a27c25 */ /* 0x000fe2000f8e0008 */
[----:B------:R-:W-:-:S03]  /*f090*/  IADD3 R8, P1, R161, R4, RZ ;  /* 0x00000004a1087210 */ /* 0x000fc60007f3e0ff */
[----:B------:R-:W-:Y:S01]  /*f0a0*/  IMAD.IADD R7, R159, 0x1, R163 ;  /* 0x000000019f077824 */ /* 0x000fe200078e02a3 */
[----:B------:R-:W-:Y:S01]  /*f0b0*/  LEA R6, P3, R162, R12, 0x1 ;  /* 0x0000000ca2067211 */ /* 0x000fe200078608ff */
[----:B------:R-:W-:-:S03]  /*f0c0*/  IMAD.X R9, R165, 0x1, R5, P1 ;  /* 0x00000001a5097824 */ /* 0x000fc600008e0605 */
[----:B------:R-:W-:Y:S02]  /*f0d0*/  LEA.HI.X R7, R162, R13, R7, 0x1, P3 ;  /* 0x0000000da2077211 */ /* 0x000fe400018f0c07 */
[----:B--2---:R-:W-:-:S05]  /*f0e0*/  SHF.L.U32 R3, R23, 0x10, RZ ;  /* 0x0000001017037819 */ /* 0x004fca00000006ff */
[----:B------:R-:W-:-:S04]  /*f0f0*/  FMUL R3, R3, R16 ;  /* 0x0000001003037220 */ /* 0x000fc80000400000 */
[----:B------:R-:W-:-:S05]  /*f100*/  FFMA R3, R24, R2, R3 ;  /* 0x0000000218037223 */ /* 0x000fca0000000003 */
[----:B------:R-:W-:-:S05]  /*f110*/  F2FP.BF16.F32.PACK_AB R3, RZ, R3 ;  /* 0x00000003ff03723e */ /* 0x000fca00000010ff */
[----:B------:R0:W-:Y:S01]  /*f120*/  @P4 STG.E.U16 desc[UR36][R8.64], R3 ;  /* 0x0000000308004986 */ /* 0x0001e2000c101524 */
[----:B------:R-:W-:Y:S05]  /*f130*/  @!P2 BRA `(.L_x_289) ;  /* 0x000000000004a947 */ /* 0x000fea0003800000 */
[----:B------:R1:W5:Y:S02]  /*f140*/  LDG.E.LTC128B.U16 R23, desc[UR36][R6.64+0x2] ;  /* 0x0000022406177981 */ /* 0x000364000c1e1520 */
.L_x_289:
[----:B------:R-:W-:Y:S05]  /*f150*/  BSYNC B1 ;  /* 0x0000000000017941 */ /* 0x000fea0003800000 */
.L_x_288:
[----:B0----5:R-:W-:Y:S01]  /*f160*/  IMAD.U32 R3, R23, 0x10000, RZ ;  /* 0x0001000017037824 */ /* 0x021fe200078e00ff */
[----:B------:R-:W-:Y:S01]  /*f170*/  ISETP.GT.AND P1, PT, R153, 0x88, PT ;  /* 0x000000889900780c */ /* 0x000fe20003f24270 */
[----:B------:R-:W-:Y:S01]  /*f180*/  IMAD.WIDE.U32 R14, R169, R14, R156 ;  /* 0x0000000ea90e7225 */ /* 0x000fe200078e009c */
[----:B------:R-:W-:Y:S03]  /*f190*/  BSSY B1, `(.L_x_290) ;  /* 0x0000010000017945 */ /* 0x000fe60003800000 */
[----:B------:R-:W-:Y:S01]  /*f1a0*/  FMUL R10, R3, R16 ;  /* 0x00000010030a7220 */ /* 0x000fe20000400000 */
[----:B------:R-:W-:Y:S02]  /*f1b0*/  ISETP.GT.AND P3, PT, R0, RZ, P1 ;  /* 0x000000ff0000720c */ /* 0x000fe40000f64270 */
[----:B------:R-:W-:Y:S01]  /*f1c0*/  IADD3 R154, P4, R154, R14, RZ ;  /* 0x0000000e9a9a7210 */ /* 0x000fe20007f9e0ff */
[----:B------:R-:W-:Y:S01]  /*f1d0*/  FFMA R10, R25, R2, R10 ;  /* 0x00000002190a7223 */ /* 0x000fe2000000000a */
[----:B------:R-:W-:-:S02]  /*f1e0*/  IADD3 R167, R167, R15, RZ ;  /* 0x0000000fa7a77210 */ /* 0x000fc40007ffe0ff */
[----:B------:R-:W-:Y:S02]  /*f1f0*/  IADD3 R14, P5, R18, R14, RZ ;  /* 0x0000000e120e7210 */ /* 0x000fe40007fbe0ff */
[----:B------:R-:W-:Y:S01]  /*f200*/  F2FP.BF16.F32.PACK_AB R3, RZ, R10 ;  /* 0x0000000aff03723e */ /* 0x000fe200000010ff */
[--C-:B------:R-:W-:Y:S01]  /*f210*/  IMAD.X R20, R167, 0x1, R21.reuse, P4 ;  /* 0x00000001a7147824 */ /* 0x100fe200020e0615 */
[C---:B------:R-:W-:Y:S02]  /*f220*/  LEA R10, P4, R154.reuse, R12, 0x1 ;  /* 0x0000000c9a0a7211 */ /* 0x040fe400078808ff */
[----:B------:R-:W-:Y:S02]  /*f230*/  PRMT R21, R3, 0x7610, R21 ;  /* 0x0000761003157816 */ /* 0x000fe40000000015 */
[----:B------:R-:W-:Y:S02]  /*f240*/  LEA.HI.X R11, R154, R13, R20, 0x1, P4 ;  /* 0x0000000d9a0b7211 */ /* 0x000fe400020f0c14 */
[----:B------:R-:W-:Y:S01]  /*f250*/  PRMT R3, R23, 0x7610, R3 ;  /* 0x0000761017037816 */ /* 0x000fe20000000003 */
[----:B------:R0:W-:Y:S01]  /*f260*/  @P2 STG.E.U16 desc[UR36][R8.64+0x2], R21 ;  /* 0x0000021508002986 */ /* 0x0001e2000c101524 */
[----:B------:R-:W-:Y:S05]  /*f270*/  @!P3 BRA `(.L_x_291) ;  /* 0x000000000004b947 */ /* 0x000fea0003800000 */
[----:B------:R2:W5:Y:S02]  /*f280*/  LDG.E.LTC128B.U16 R3, desc[UR36][R10.64] ;  /* 0x000000240a037981 */ /* 0x000564000c1e1520 */
.L_x_291:
[----:B------:R-:W-:Y:S05]  /*f290*/  BSYNC B1 ;  /* 0x0000000000017941 */ /* 0x000fea0003800000 */
.L_x_290:
[----:B--2--5:R-:W-:Y:S01]  /*f2a0*/  IMAD.U32 R11, R3, 0x10000, RZ ;  /* 0x00010000030b7824 */ /* 0x024fe200078e00ff */
[----:B------:R-:W-:Y:S01]  /*f2b0*/  IADD3 R10, P2, R8, R160, RZ ;  /* 0x000000a0080a7210 */ /* 0x000fe20007f5e0ff */
[----:B------:R-:W-:Y:S01]  /*f2c0*/  IMAD.X R15, R19, 0x1, R167, P5 ;  /* 0x00000001130f7824 */ /* 0x000fe200028e06a7 */
[----:B------:R-:W-:Y:S01]  /*f2d0*/  ISETP.GT.AND P5, PT, R0, 0x1, P1 ;  /* 0x000000010000780c */ /* 0x000fe20000fa4270 */
[----:B------:R-:W-:Y:S01]  /*f2e0*/  FMUL R11, R11, R16 ;  /* 0x000000100b0b7220 */ /* 0x000fe20000400000 */
[----:B------:R-:W-:Y:S01]  /*f2f0*/  BSSY B1, `(.L_x_292) ;  /* 0x000000b000017945 */ /* 0x000fe20003800000 */
[----:B------:R-:W-:-:S04]  /*f300*/  IMAD.WIDE.U32 R22, R22, UR43, R14 ;  /* 0x0000002b16167c25 */ /* 0x000fc8000f8e000e */
[----:B------:R-:W-:Y:S01]  /*f310*/  FFMA R11, R26, R2, R11 ;  /* 0x000000021a0b7223 */ /* 0x000fe2000000000b */
[----:B------:R-:W-:-:S04]  /*f320*/  IADD3 R159, R159, R23, RZ ;  /* 0x000000179f9f7210 */ /* 0x000fc80007ffe0ff */
[----:B------:R-:W-:Y:S01]  /*f330*/  F2FP.BF16.F32.PACK_AB R14, RZ, R11 ;  /* 0x0000000bff0e723e */ /* 0x000fe200000010ff */
[----:B------:R-:W-:Y:S01]  /*f340*/  IMAD.X R11, R9, 0x1, R158, P2 ;  /* 0x00000001090b7824 */ /* 0x000fe200010e069e */
[----:B------:R-:W-:-:S04]  /*f350*/  LEA R12, P4, R22, R12, 0x1 ;  /* 0x0000000c160c7211 */ /* 0x000fc800078808ff */
[----:B------:R2:W-:Y:S01]  /*f360*/  @P3 STG.E.U16 desc[UR36][R10.64], R14 ;  /* 0x0000000e0a003986 */ /* 0x0005e2000c101524 */
[----:B------:R-:W-:Y:S01]  /*f370*/  LEA.HI.X R13, R22, R13, R159, 0x1, P4 ;  /* 0x0000000d160d7211 */ /* 0x000fe200020f0c9f */
[----:B------:R-:W-:Y:S07]  /*f380*/  @!P5 BRA `(.L_x_293) ;  /* 0x000000000004d947 */ /* 0x000fee0003800000 */
[----:B------:R3:W5:Y:S02]  /*f390*/  LDG.E.LTC128B.U16 R3, desc[UR36][R12.64+0x2] ;  /* 0x000002240c037981 */ /* 0x000764000c1e1520 */
.L_x_293:
[----:B------:R-:W-:Y:S05]  /*f3a0*/  BSYNC B1 ;  /* 0x0000000000017941 */ /* 0x000fea0003800000 */
.L_x_292:
[----:B-----5:R-:W-:Y:S01]  /*f3b0*/  IMAD.U32 R15, R3, 0x10000, RZ ;  /* 0x00010000030f7824 */ /* 0x020fe200078e00ff */
[----:B------:R-:W-:Y:S01]  /*f3c0*/  ISETP.GT.AND P2, PT, R0, 0x8, P0 ;  /* 0x000000080000780c */ /* 0x000fe20000744270 */
[----:B------:R-:W-:Y:S02]  /*f3d0*/  BSSY B1, `(.L_x_294) ;  /* 0x0000007000017945 */ /* 0x000fe40003800000 */
[----:B--2---:R-:W-:-:S04]  /*f3e0*/  FMUL R14, R15, R16 ;  /* 0x000000100f0e7220 */ /* 0x004fc80000400000 */
[----:B------:R-:W-:-:S05]  /*f3f0*/  FFMA R14, R27, R2, R14 ;  /* 0x000000021b0e7223 */ /* 0x000fca000000000e */
[----:B------:R-:W-:-:S05]  /*f400*/  F2FP.BF16.F32.PACK_AB R14, RZ, R14 ;  /* 0x0000000eff0e723e */ /* 0x000fca00000010ff */
[----:B------:R2:W-:Y:S01]  /*f410*/  @P5 STG.E.U16 desc[UR36][R10.64+0x2], R14 ;  /* 0x0000020e0a005986 */ /* 0x0005e2000c101524 */
[----:B------:R-:W-:Y:S05]  /*f420*/  @!P2 BRA `(.L_x_295) ;  /* 0x000000000004a947 */ /* 0x000fea0003800000 */
[----:B------:R4:W5:Y:S02]  /*f430*/  LDG.E.LTC128B.U16 R3, desc[UR36][R6.64+0x10] ;  /* 0x0000102406037981 */ /* 0x000964000c1e1520 */
.L_x_295:
[----:B------:R-:W-:Y:S05]  /*f440*/  BSYNC B1 ;  /* 0x0000000000017941 */ /* 0x000fea0003800000 */
.L_x_294:
[----:B--2--5:R-:W-:Y:S01]  /*f450*/  IMAD.U32 R11, R3, 0x10000, RZ ;  /* 0x00010000030b7824 */ /* 0x024fe200078e00ff */
[----:B------:R-:W-:Y:S01]  /*f460*/  ISETP.GT.AND P3, PT, R0, 0x9, P0 ;  /* 0x000000090000780c */ /* 0x000fe20000764270 */
[----:B------:R-:W-:Y:S02]  /*f470*/  BSSY B1, `(.L_x_296) ;  /* 0x0000007000017945 */ /* 0x000fe40003800000 */
[----:B------:R-:W-:-:S04]  /*f480*/  FMUL R11, R11, R16 ;  /* 0x000000100b0b7220 */ /* 0x000fc80000400000 */
[----:B------:R-:W-:-:S05]  /*f490*/  FFMA R11, R28, R2, R11 ;  /* 0x000000021c0b7223 */ /* 0x000fca000000000b */
[----:B------:R-:W-:-:S05]  /*f4a0*/  F2FP.BF16.F32.PACK_AB R11, RZ, R11 ;  /* 0x0000000bff0b723e */ /* 0x000fca00000010ff */
[----:B------:R2:W-:Y:S01]  /*f4b0*/  @P2 STG.E.U16 desc[UR36][R8.64+0x10], R11 ;  /* 0x0000100b08002986 */ /* 0x0005e2000c101524 */
[----:B------:R-:W-:Y:S05]  /*f4c0*/  @!P3 BRA `(.L_x_297) ;  /* 0x000000000004b947 */ /* 0x000fea0003800000 */
[----:B------:R0:W5:Y:S02]  /*f4d0*/  LDG.E.LTC128B.U16 R3, desc[UR36][R6.64+0x12] ;  /* 0x0000122406037981 */ /* 0x000164000c1e1520 */
.L_x_297:
[----:B------:R-:W-:Y:S05]  /*f4e0*/  BSYNC B1 ;  /* 0x0000000000017941 */ /* 0x000fea0003800000 */
.L_x_296:
[----:B--2--5:R-:W-:Y:S01]  /*f4f0*/  SHF.L.U32 R11, R3, 0x10, RZ ;  /* 0x00000010030b7819 */ /* 0x024fe200000006ff */
[----:B------:R-:W-:Y:S01]  /*f500*/  BSSY B1, `(.L_x_298) ;  /* 0x0000008000017945 */ /* 0x000fe20003800000 */
[----:B------:R-:W-:-:S03]  /*f510*/  ISETP.GT.AND P4, PT, R0, 0x8, P1 ;  /* 0x000000080000780c */ /* 0x000fc60000f84270 */
[----:B------:R-:W-:-:S04]  /*f520*/  FMUL R10, R11, R16 ;  /* 0x000000100b0a7220 */ /* 0x000fc80000400000 */
[----:B------:R-:W-:-:S05]  /*f530*/  FFMA R10, R29, R2, R10 ;  /* 0x000000021d0a7223 */ /* 0x000fca000000000a */
[----:B------:R-:W-:-:S05]  /*f540*/  F2FP.BF16.F32.PACK_AB R10, RZ, R10 ;  /* 0x0000000aff0a723e */ /* 0x000fca00000010ff */
[----:B------:R2:W-:Y:S01]  /*f550*/  @P3 STG.E.U16 desc[UR36][R8.64+0x12], R10 ;  /* 0x0000120a08003986 */ /* 0x0005e2000c101524 */
[----:B------:R-:W-:Y:S05]  /*f560*/  @!P4 BRA `(.L_x_299) ;  /* 0x000000000004c947 */ /* 0x000fea0003800000 */
[----:B------:R0:W5:Y:S02]  /*f570*/  LDG.E.LTC128B.U16 R3, desc[UR36][R12.64+0x10] ;  /* 0x000010240c037981 */ /* 0x000164000c1e1520 */
.L_x_299:
[----:B------:R-:W-:Y:S05]  /*f580*/  BSYNC B1 ;  /* 0x0000000000017941 */ /* 0x000fea0003800000 */
.L_x_298:
[----:B-----5:R-:W-:Y:S01]  /*f590*/  IMAD.U32 R11, R3, 0x10000, RZ ;  /* 0x00010000030b7824 */ /* 0x020fe200078e00ff */
[----:B--2---:R-:W-:Y:S01]  /*f5a0*/  IADD3 R10, P3, R160, R8, RZ ;  /* 0x00000008a00a7210 */ /* 0x004fe20007f7e0ff */
[----:B------:R-:W-:Y:S01]  /*f5b0*/  BSSY B1, `(.L_x_300) ;  /* 0x0000009000017945 */ /* 0x000fe20003800000 */
[----:B------:R-:W-:Y:S01]  /*f5c0*/  ISETP.GT.AND P2, PT, R0, 0x9, P1 ;  /* 0x000000090000780c */ /* 0x000fe20000f44270 */
[----:B------:R-:W-:-:S04]  /*f5d0*/  FMUL R11, R11, R16 ;  /* 0x000000100b0b7220 */ /* 0x000fc80000400000 */
[----:B------:R-:W-:-:S05]  /*f5e0*/  FFMA R11, R30, R2, R11 ;  /* 0x000000021e0b7223 */ /* 0x000fca000000000b */
[----:B------:R-:W-:Y:S01]  /*f5f0*/  F2FP.BF16.F32.PACK_AB R14, RZ, R11 ;  /* 0x0000000bff0e723e */ /* 0x000fe200000010ff */
[----:B------:R-:W-:-:S05]  /*f600*/  IMAD.X R11, R158, 0x1, R9, P3 ;  /* 0x000000019e0b7824 */ /* 0x000fca00018e0609 */
[----:B------:R2:W-:Y:S01]  /*f610*/  @P4 STG.E.U16 desc[UR36][R10.64+0x10], R14 ;  /* 0x0000100e0a004986 */ /* 0x0005e2000c101524 */
[----:B------:R-:W-:Y:S05]  /*f620*/  @!P2 BRA `(.L_x_301) ;  /* 0x000000000004a947 */ /* 0x000fea0003800000 */
[----:B------:R0:W5:Y:S02]  /*f630*/  LDG.E.LTC128B.U16 R3, desc[UR36][R12.64+0x12] ;  /* 0x000012240c037981 */ /* 0x000164000c1e1520 */
.L_x_301:
[----:B------:R-:W-:Y:S05]  /*f640*/  BSYNC B1 ;  /* 0x0000000000017941 */ /* 0x000fea0003800000 */
.L_x_300:
[----:B--2--5:R-:W-:Y:S01]  /*f650*/  IMAD.U32 R11, R3, 0x10000, RZ ;  /* 0x00010000030b7824 */ /* 0x024fe200078e00ff */
[----:B------:R-:W-:Y:S01]  /*f660*/  IADD3 R160, P3, P4, R160, R4, R161 ;  /* 0x00000004a0a07210 */ /* 0x000fe20007c7e0a1 */
[----:B------:R-:W-:Y:S01]  /*f670*/  BSSY B1, `(.L_x_302) ;  /* 0x0000009000017945 */ /* 0x000fe20003800000 */
[----:B------:R-:W-:Y:S01]  /*f680*/  ISETP.GT.AND P5, PT, R0, 0x10, P0 ;  /* 0x000000100000780c */ /* 0x000fe200007a4270 */
[----:B------:R-:W-:Y:S01]  /*f690*/  FMUL R10, R11, R16 ;  /* 0x000000100b0a7220 */ /* 0x000fe20000400000 */
[----:B------:R-:W-:-:S03]  /*f6a0*/  IADD3.X R161, R158, R5, R165, P3, P4 ;  /* 0x000000059ea17210 */ /* 0x000fc60001fe84a5 */
[----:B------:R-:W-:-:S05]  /*f6b0*/  FFMA R10, R31, R2, R10 ;  /* 0x000000021f0a7223 */ /* 0x000fca000000000a */
[----:B------:R-:W-:-:S05]  /*f6c0*/  F2FP.BF16.F32.PACK_AB R10, RZ, R10 ;  /* 0x0000000aff0a723e */ /* 0x000fca00000010ff */
[----:B------:R2:W-:Y:S01]  /*f6d0*/  @P2 STG.E.U16 desc[UR36][R160.64+0x12], R10 ;  /* 0x0000120aa0002986 */ /* 0x0005e2000c101524 */
[----:B------:R-:W-:Y:S05]  /*f6e0*/  @!P5 BRA `(.L_x_303) ;  /* 0x000000000004d947 */ /* 0x000fea0003800000 */
[----:B------:R0:W5:Y:S02]  /*f6f0*/  LDG.E.LTC128B.U16 R3, desc[UR36][R6.64+0x20] ;  /* 0x0000202406037981 */ /* 0x000164000c1e1520 */
.L_x_303:
[----:B------:R-:W-:Y:S05]  /*f700*/  BSYNC B1 ;  /* 0x0000000000017941 */ /* 0x000fea0003800000 */
.L_x_302:
[----:B-----5:R-:W-:Y:S01]  /*f710*/  SHF.L.U32 R5, R3, 0x10, RZ ;  /* 0x0000001003057819 */ /* 0x020fe200000006ff */
        /* <DEDUP_REMOVED lines=8> */
.L_x_305:
[----:B------:R-:W-:Y:S05]  /*f7a0*/  BSYNC B1 ;  /* 0x0000000000017941 */ /* 0x000fea0003800000 */
.L_x_304:
[----:B0----5:R-:W-:Y:S01]  /*f7b0*/  IMAD.U32 R5, R3, 0x10000, RZ ;  /* 0x0001000003057824 */ /* 0x021fe200078e00ff */
        /* <DEDUP_REMOVED lines=8> */
.L_x_307:
[----:B------:R-:W-:Y:S05]  /*f840*/  BSYNC B1 ;  /* 0x0000000000017941 */ /* 0x000fea0003800000 */
.L_x_306:
[----:B-----5:R-:W-:Y:S01]  /*f850*/  IMAD.U32 R5, R3, 0x10000, RZ ;  /* 0x0001000003057824 */ /* 0x020fe200078e00ff */
[----:B------:R-:W-:Y:S01]  /*f860*/  ISETP.GT.AND P2, PT, R0, 0x11, P1 ;  /* 0x000000110000780c */ /* 0x000fe20000f44270 */
[----:B0-----:R-:W-:Y:S01]  /*f870*/  @P3 IMAD.MOV.U32 R4, RZ, RZ, R160 ;  /* 0x000000ffff043224 */ /* 0x001fe200078e00a0 */
[----:B------:R-:W-:Y:S01]  /*f880*/  BSSY B1, `(.L_x_308) ;  /* 0x0000009000017945 */ /* 0x000fe20003800000 */
[----:B------:R-:W-:-:S04]  /*f890*/  FMUL R5, R5, R16 ;  /* 0x0000001005057220 */ /* 0x000fc80000400000 */
[----:B------:R-:W-:-:S05]  /*f8a0*/  FFMA R5, R34, R2, R5 ;  /* 0x0000000222057223 */ /* 0x000fca0000000005 */
[----:B------:R-:W-:-:S04]  /*f8b0*/  F2FP.BF16.F32.PACK_AB R5, RZ, R5 ;  /* 0x00000005ff05723e */ /* 0x000fc800000010ff */
[----:B--2---:R-:W-:Y:S02]  /*f8c0*/  PRMT R10, R5, 0x7610, R10 ;  /* 0x00007610050a7816 */ /* 0x004fe4000000000a */
[----:B------:R-:W-:-:S05]  /*f8d0*/  @P3 MOV R5, R161 ;  /* 0x000000a100053202 */ /* 0x000fca0000000f00 */
[----:B------:R0:W-:Y:S01]  /*f8e0*/  @P3 STG.E.U16 desc[UR36][R4.64+0x20], R10 ;  /* 0x0000200a04003986 */ /* 0x0001e2000c101524 */
[----:B------:R-:W-:Y:S05]  /*f8f0*/  @!P2 BRA `(.L_x_309) ;  /* 0x000000000004a947 */ /* 0x000fea0003800000 */
[----:B------:R2:W5:Y:S02]  /*f900*/  LDG.E.LTC128B.U16 R3, desc[UR36][R12.64+0x22] ;  /* 0x000022240c037981 */ /* 0x000564000c1e1520 */
.L_x_309:
[----:B------:R-:W-:Y:S05]  /*f910*/  BSYNC B1 ;  /* 0x0000000000017941 */ /* 0x000fea0003800000 */
.L_x_308:
[----:B0----5:R-:W-:Y:S01]  /*f920*/  IMAD.U32 R5, R3, 0x10000, RZ ;  /* 0x0001000003057824 */ /* 0x021fe200078e00ff */
[----:B------:R-:W-:Y:S01]  /*f930*/  ISETP.GT.AND P3, PT, R0, 0x18, P0 ;  /* 0x000000180000780c */ /* 0x000fe20000764270 */
[----:B------:R-:W-:Y:S02]  /*f940*/  BSSY B1, `(.L_x_310) ;  /* 0x000000a000017945 */ /* 0x000fe40003800000 */
[----:B------:R-:W-:Y:S01]  /*f950*/  FMUL R4, R5, R16 ;  /* 0x0000001005047220 */ /* 0x000fe20000400000 */
[----:B------:R-:W-:-:S03]  /*f960*/  @P2 IMAD.MOV.U32 R5, RZ, RZ, R161 ;  /* 0x000000ffff052224 */ /* 0x000fc600078e00a1 */
[----:B------:R-:W-:-:S05]  /*f970*/  FFMA R4, R35, R2, R4 ;  /* 0x0000000223047223 */ /* 0x000fca0000000004 */
[----:B------:R-:W-:-:S04]  /*f980*/  F2FP.BF16.F32.PACK_AB R4, RZ, R4 ;  /* 0x00000004ff04723e */ /* 0x000fc800000010ff */
[----:B------:R-:W-:Y:S01]  /*f990*/  PRMT R10, R4, 0x7610, R10 ;  /* 0x00007610040a7816 */ /* 0x000fe2000000000a */
[----:B------:R-:W-:-:S05]  /*f9a0*/  @P2 IMAD.MOV.U32 R4, RZ, RZ, R160 ;  /* 0x000000ffff042224 */ /* 0x000fca00078e00a0 */
[----:B------:R0:W-:Y:S01]  /*f9b0*/  @P2 STG.E.U16 desc[UR36][R4.64+0x22], R10 ;  /* 0x0000220a04002986 */ /* 0x0001e2000c101524 */
[----:B------:R-:W-:Y:S05]  /*f9c0*/  @!P3 BRA `(.L_x_311) ;  /* 0x000000000004b947 */ /* 0x000fea0003800000 */
[----:B------:R0:W5:Y:S02]  /*f9d0*/  LDG.E.LTC128B.U16 R3, desc[UR36][R6.64+0x30] ;  /* 0x0000302406037981 */ /* 0x000164000c1e1520 */
.L_x_311:
[----:B------:R-:W-:Y:S05]  /*f9e0*/  BSYNC B1 ;  /* 0x0000000000017941 */ /* 0x000fea0003800000 */
.L_x_310:
[----:B0----5:R-:W-:Y:S01]  /*f9f0*/  SHF.L.U32 R5, R3, 0x10, RZ ;  /* 0x0000001003057819 */ /* 0x021fe200000006ff */
        /* <DEDUP_REMOVED lines=8> */
.L_x_313:
[----:B------:R-:W-:Y:S05]  /*fa80*/  BSYNC B1 ;  /* 0x0000000000017941 */ /* 0x000fea0003800000 */
.L_x_312:
        /* <DEDUP_REMOVED lines=9> */
.L_x_315:
[----:B------:R-:W-:Y:S05]  /*fb20*/  BSYNC B1 ;  /* 0x0000000000017941 */ /* 0x000fea0003800000 */
.L_x_314:
[----:B-----5:R-:W-:Y:S01]  /*fb30*/  IMAD.U32 R5, R3, 0x10000, RZ ;  /* 0x0001000003057824 */ /* 0x020fe200078e00ff */
[----:B------:R-:W-:Y:S01]  /*fb40*/  ISETP.GT.AND P2, PT, R0, 0x19, P1 ;  /* 0x000000190000780c */ /* 0x000fe20000f44270 */
[----:B0-----:R-:W-:Y:S01]  /*fb50*/  @P3 IMAD.MOV.U32 R4, RZ, RZ, R160 ;  /* 0x000000ffff043224 */ /* 0x001fe200078e00a0 */
[----:B------:R-:W-:Y:S01]  /*fb60*/  BSSY B1, `(.L_x_316) ;  /* 0x0000009000017945 */ /* 0x000fe20003800000 */
[----:B------:R-:W-:-:S04]  /*fb70*/  FMUL R5, R5, R16 ;  /* 0x0000001005057220 */ /* 0x000fc80000400000 */
[----:B------:R-:W-:-:S05]  /*fb80*/  FFMA R5, R38, R2, R5 ;  /* 0x0000000226057223 */ /* 0x000fca0000000005 */
[----:B------:R-:W-:-:S04]  /*fb90*/  F2FP.BF16.F32.PACK_AB R5, RZ, R5 ;  /* 0x00000005ff05723e */ /* 0x000fc800000010ff */
[----:B------:R-:W-:Y:S02]  /*fba0*/  PRMT R10, R5, 0x7610, R10 ;  /* 0x00007610050a7816 */ /* 0x000fe4000000000a */
[----:B------:R-:W-:-:S05]  /*fbb0*/  @P3 MOV R5, R161 ;  /* 0x000000a100053202 */ /* 0x000fca0000000f00 */
[----:B------:R0:W-:Y:S01]  /*fbc0*/  @P3 STG.E.U16 desc[UR36][R4.64+0x30], R10 ;  /* 0x0000300a04003986 */ /* 0x0001e2000c101524 */
[----:B------:R-:W-:Y:S05]  /*fbd0*/  @!P2 BRA `(.L_x_317) ;  /* 0x000000000004a947 */ /* 0x000fea0003800000 */
[----:B------:R0:W5:Y:S02]  /*fbe0*/  LDG.E.LTC128B.U16 R3, desc[UR36][R12.64+0x32] ;  /* 0x000032240c037981 */ /* 0x000164000c1e1520 */
.L_x_317:
[----:B------:R-:W-:Y:S05]  /*fbf0*/  BSYNC B1 ;  /* 0x0000000000017941 */ /* 0x000fea0003800000 */
.L_x_316:
        /* <DEDUP_REMOVED lines=12> */
.L_x_319:
[----:B------:R-:W-:Y:S05]  /*fcc0*/  BSYNC B1 ;  /* 0x0000000000017941 */ /* 0x000fea0003800000 */
.L_x_318:
        /* <DEDUP_REMOVED lines=9> */
.L_x_321:
[----:B------:R-:W-:Y:S05]  /*fd60*/  BSYNC B1 ;  /* 0x0000000000017941 */ /* 0x000fea0003800000 */
.L_x_320:
        /* <DEDUP_REMOVED lines=9> */
.L_x_323:
[----:B------:R-:W-:Y:S05]  /*fe00*/  BSYNC B1 ;  /* 0x0000000000017941 */ /* 0x000fea0003800000 */
.L_x_322:
        /* <DEDUP_REMOVED lines=12> */
.L_x_325:
[----:B------:R-:W-:Y:S05]  /*fed0*/  BSYNC B1 ;  /* 0x0000000000017941 */ /* 0x000fea0003800000 */
.L_x_324:
        /* <DEDUP_REMOVED lines=12> */
.L_x_327:
[----:B------:R-:W-:Y:S05]  /*ffa0*/  BSYNC B1 ;  /* 0x0000000000017941 */ /* 0x000fea0003800000 */
.L_x_326:
        /* <DEDUP_REMOVED lines=9> */
.L_x_329:
[----:B------:R-:W-:Y:S05]  /*10040*/  BSYNC B1 ;  /* 0x0000000000017941 */ /* 0x000fea0003800000 */
.L_x_328:
        /* <DEDUP_REMOVED lines=9> */
.L_x_331:
[----:B------:R-:W-:Y:S05]  /*100e0*/  BSYNC B1 ;  /* 0x0000000000017941 */ /* 0x000fea0003800000 */
.L_x_330:
        /* <DEDUP_REMOVED lines=12> */
.L_x_333:
[----:B------:R-:W-:Y:S05]  /*101b0*/  BSYNC B1 ;  /* 0x0000000000017941 */ /* 0x000fea0003800000 */
.L_x_332:
        /* <DEDUP_REMOVED lines=12> */
.L_x_335:
[----:B------:R-:W-:Y:S05]  /*10280*/  BSYNC B1 ;  /* 0x0000000000017941 */ /* 0x000fea0003800000 */
.L_x_334:
        /* <DEDUP_REMOVED lines=9> */
.L_x_337:
[----:B------:R-:W-:Y:S05]  /*10320*/  BSYNC B1 ;  /* 0x0000000000017941 */ /* 0x000fea0003800000 */
.L_x_336:
        /* <DEDUP_REMOVED lines=9> */
.L_x_339:
[----:B------:R-:W-:Y:S05]  /*103c0*/  BSYNC B1 ;  /* 0x0000000000017941 */ /* 0x000fea0003800000 */
.L_x_338:
        /* <DEDUP_REMOVED lines=12> */
.L_x_341:
[----:B------:R-:W-:Y:S05]  /*10490*/  BSYNC B1 ;  /* 0x0000000000017941 */ /* 0x000fea0003800000 */
.L_x_340:
        /* <DEDUP_REMOVED lines=12> */
.L_x_343:
[----:B------:R-:W-:Y:S05]  /*10560*/  BSYNC B1 ;  /* 0x0000000000017941 */ /* 0x000fea0003800000 */
.L_x_342:
        /* <DEDUP_REMOVED lines=9> */
.L_x_345:
[----:B------:R-:W-:Y:S05]  /*10600*/  BSYNC B1 ;  /* 0x0000000000017941 */ /* 0x000fea0003800000 */
.L_x_344:
        /* <DEDUP_REMOVED lines=9> */
.L_x_347:
[----:B------:R-:W-:Y:S05]  /*106a0*/  BSYNC B1 ;  /* 0x0000000000017941 */ /* 0x000fea0003800000 */
.L_x_346:
        /* <DEDUP_REMOVED lines=12> */
.L_x_349:
[----:B------:R-:W-:Y:S05]  /*10770*/  BSYNC B1 ;  /* 0x0000000000017941 */ /* 0x000fea0003800000 */
.L_x_348:
        /* <DEDUP_REMOVED lines=12> */
.L_x_351:
[----:B------:R-:W-:Y:S05]  /*10840*/  BSYNC B1 ;  /* 0x0000000000017941 */ /* 0x000fea0003800000 */
.L_x_350:
        /* <DEDUP_REMOVED lines=9> */
.L_x_353:
[----:B------:R-:W-:Y:S05]  /*108e0*/  BSYNC B1 ;  /* 0x0000000000017941 */ /* 0x000fea0003800000 */
.L_x_352:
        /* <DEDUP_REMOVED lines=9> */
.L_x_355:
[----:B------:R-:W-:Y:S05]  /*10980*/  BSYNC B1 ;  /* 0x0000000000017941 */ /* 0x000fea0003800000 */
.L_x_354:
        /* <DEDUP_REMOVED lines=12> */
.L_x_357:
[----:B------:R-:W-:Y:S05]  /*10a50*/  BSYNC B1 ;  /* 0x0000000000017941 */ /* 0x000fea0003800000 */
.L_x_356:
        /* <DEDUP_REMOVED lines=12> */
.L_x_359:
[----:B------:R-:W-:Y:S05]  /*10b20*/  BSYNC B1 ;  /* 0x0000000000017941 */ /* 0x000fea0003800000 */
.L_x_358:
        /* <DEDUP_REMOVED lines=9> */
.L_x_361:
[----:B------:R-:W-:Y:S05]  /*10bc0*/  BSYNC B1 ;  /* 0x0000000000017941 */ /* 0x000fea0003800000 */
.L_x_360:
        /* <DEDUP_REMOVED lines=9> */
.L_x_363:
[----:B------:R-:W-:Y:S05]  /*10c60*/  BSYNC B1 ;  /* 0x0000000000017941 */ /* 0x000fea0003800000 */
.L_x_362:
        /* <DEDUP_REMOVED lines=12> */
.L_x_365:
[----:B------:R-:W-:Y:S05]  /*10d30*/  BSYNC B1 ;  /* 0x0000000000017941 */ /* 0x000fea0003800000 */
.L_x_364:
        /* <DEDUP_REMOVED lines=12> */
.L_x_367:
[----:B------:R-:W-:Y:S05]  /*10e00*/  BSYNC B1 ;  /* 0x0000000000017941 */ /* 0x000fea0003800000 */
.L_x_366:
        /* <DEDUP_REMOVED lines=9> */
.L_x_369:
[----:B------:R-:W-:Y:S05]  /*10ea0*/  BSYNC B1 ;  /* 0x0000000000017941 */ /* 0x000fea0003800000 */
.L_x_368:
        /* <DEDUP_REMOVED lines=9> */
.L_x_371:
[----:B------:R-:W-:Y:S05]  /*10f40*/  BSYNC B1 ;  /* 0x0000000000017941 */ /* 0x000fea0003800000 */
.L_x_370:
        /* <DEDUP_REMOVED lines=12> */
.L_x_373:
[----:B------:R-:W-:Y:S05]  /*11010*/  BSYNC B1 ;  /* 0x0000000000017941 */ /* 0x000fea0003800000 */
.L_x_372:
        /* <DEDUP_REMOVED lines=12> */
.L_x_375:
[----:B------:R-:W-:Y:S05]  /*110e0*/  BSYNC B1 ;  /* 0x0000000000017941 */ /* 0x000fea0003800000 */
.L_x_374:
        /* <DEDUP_REMOVED lines=9> */
.L_x_377:
[----:B------:R-:W-:Y:S05]  /*11180*/  BSYNC B1 ;  /* 0x0000000000017941 */ /* 0x000fea0003800000 */
.L_x_376:
        /* <DEDUP_REMOVED lines=9> */
.L_x_379:
[----:B------:R-:W-:Y:S05]  /*11220*/  BSYNC B1 ;  /* 0x0000000000017941 */ /* 0x000fea0003800000 */
.L_x_378:
        /* <DEDUP_REMOVED lines=12> */
.L_x_381:
[----:B------:R-:W-:Y:S05]  /*112f0*/  BSYNC B1 ;  /* 0x0000000000017941 */ /* 0x000fea0003800000 */
.L_x_380:
        /* <DEDUP_REMOVED lines=12> */
.L_x_383:
[----:B------:R-:W-:Y:S05]  /*113c0*/  BSYNC B1 ;  /* 0x0000000000017941 */ /* 0x000fea0003800000 */
.L_x_382:
        /* <DEDUP_REMOVED lines=9> */
.L_x_385:
[----:B------:R-:W-:Y:S05]  /*11460*/  BSYNC B1 ;  /* 0x0000000000017941 */ /* 0x000fea0003800000 */
.L_x_384:
        /* <DEDUP_REMOVED lines=9> */
.L_x_387:
[----:B------:R-:W-:Y:S05]  /*11500*/  BSYNC B1 ;  /* 0x0000000000017941 */ /* 0x000fea0003800000 */
.L_x_386:
        /* <DEDUP_REMOVED lines=12> */
.L_x_389:
[----:B------:R-:W-:Y:S05]  /*115d0*/  BSYNC B1 ;  /* 0x0000000000017941 */ /* 0x000fea0003800000 */
.L_x_388:
        /* <DEDUP_REMOVED lines=12> */
.L_x_391:
[----:B------:R-:W-:Y:S05]  /*116a0*/  BSYNC B1 ;  /* 0x0000000000017941 */ /* 0x000fea0003800000 */
.L_x_390:
        /* <DEDUP_REMOVED lines=9> */
.L_x_393:
[----:B------:R-:W-:Y:S05]  /*11740*/  BSYNC B1 ;  /* 0x0000000000017941 */ /* 0x000fea0003800000 */
.L_x_392:
        /* <DEDUP_REMOVED lines=9> */
.L_x_395:
[----:B------:R-:W-:Y:S05]  /*117e0*/  BSYNC B1 ;  /* 0x0000000000017941 */ /* 0x000fea0003800000 */
.L_x_394:
        /* <DEDUP_REMOVED lines=12> */
.L_x_397:
[----:B------:R-:W-:Y:S05]  /*118b0*/  BSYNC B1 ;  /* 0x0000000000017941 */ /* 0x000fea0003800000 */
.L_x_396:
        /* <DEDUP_REMOVED lines=12> */
.L_x_399:
[----:B------:R-:W-:Y:S05]  /*11980*/  BSYNC B1 ;  /* 0x0000000000017941 */ /* 0x000fea0003800000 */
.L_x_398:
        /* <DEDUP_REMOVED lines=9> */
.L_x_401:
[----:B------:R-:W-:Y:S05]  /*11a20*/  BSYNC B1 ;  /* 0x0000000000017941 */ /* 0x000fea0003800000 */
.L_x_400:
        /* <DEDUP_REMOVED lines=9> */
.L_x_403:
[----:B------:R-:W-:Y:S05]  /*11ac0*/  BSYNC B1 ;  /* 0x0000000000017941 */ /* 0x000fea0003800000 */
.L_x_402:
        /* <DEDUP_REMOVED lines=12> */
.L_x_405:
[----:B------:R-:W-:Y:S05]  /*11b90*/  BSYNC B1 ;  /* 0x0000000000017941 */ /* 0x000fea0003800000 */
.L_x_404:
        /* <DEDUP_REMOVED lines=12> */
.L_x_407:
[----:B------:R-:W-:Y:S05]  /*11c60*/  BSYNC B1 ;  /* 0x0000000000017941 */ /* 0x000fea0003800000 */
.L_x_406:
        /* <DEDUP_REMOVED lines=9> */
.L_x_409:
[----:B------:R-:W-:Y:S05]  /*11d00*/  BSYNC B1 ;  /* 0x0000000000017941 */ /* 0x000fea0003800000 */
.L_x_408:
        /* <DEDUP_REMOVED lines=9> */
.L_x_411:
[----:B------:R-:W-:Y:S05]  /*11da0*/  BSYNC B1 ;  /* 0x0000000000017941 */ /* 0x000fea0003800000 */
.L_x_410:
        /* <DEDUP_REMOVED lines=12> */
.L_x_413:
[----:B------:R-:W-:Y:S05]  /*11e70*/  BSYNC B1 ;  /* 0x0000000000017941 */ /* 0x000fea0003800000 */
.L_x_412:
        /* <DEDUP_REMOVED lines=12> */
.L_x_415:
[----:B------:R-:W-:Y:S05]  /*11f40*/  BSYNC B1 ;  /* 0x0000000000017941 */ /* 0x000fea0003800000 */
.L_x_414:
        /* <DEDUP_REMOVED lines=9> */
.L_x_417:
[----:B------:R-:W-:Y:S05]  /*11fe0*/  BSYNC B1 ;  /* 0x0000000000017941 */ /* 0x000fea0003800000 */
.L_x_416:
        /* <DEDUP_REMOVED lines=9> */
.L_x_419:
[----:B------:R-:W-:Y:S05]  /*12080*/  BSYNC B1 ;  /* 0x0000000000017941 */ /* 0x000fea0003800000 */
.L_x_418:
        /* <DEDUP_REMOVED lines=12> */
.L_x_421:
[----:B------:R-:W-:Y:S05]  /*12150*/  BSYNC B1 ;  /* 0x0000000000017941 */ /* 0x000fea0003800000 */
.L_x_420:
        /* <DEDUP_REMOVED lines=12> */
.L_x_423:
[----:B------:R-:W-:Y:S05]  /*12220*/  BSYNC B1 ;  /* 0x0000000000017941 */ /* 0x000fea0003800000 */
.L_x_422:
        /* <DEDUP_REMOVED lines=9> */
.L_x_425:
[----:B------:R-:W-:Y:S05]  /*122c0*/  BSYNC B1 ;  /* 0x0000000000017941 */ /* 0x000fea0003800000 */
.L_x_424:
        /* <DEDUP_REMOVED lines=9> */
.L_x_427:
[----:B------:R-:W-:Y:S05]  /*12360*/  BSYNC B1 ;  /* 0x0000000000017941 */ /* 0x000fea0003800000 */
.L_x_426:
        /* <DEDUP_REMOVED lines=12> */
.L_x_429:
[----:B------:R-:W-:Y:S05]  /*12430*/  BSYNC B1 ;  /* 0x0000000000017941 */ /* 0x000fea0003800000 */
.L_x_428:
        /* <DEDUP_REMOVED lines=12> */
.L_x_431:
[----:B------:R-:W-:Y:S05]  /*12500*/  BSYNC B1 ;  /* 0x0000000000017941 */ /* 0x000fea0003800000 */
.L_x_430:
        /* <DEDUP_REMOVED lines=9> */
.L_x_433:
[----:B------:R-:W-:Y:S05]  /*125a0*/  BSYNC B1 ;  /* 0x0000000000017941 */ /* 0x000fea0003800000 */
.L_x_432:
        /* <DEDUP_REMOVED lines=9> */
.L_x_435:
[----:B------:R-:W-:Y:S05]  /*12640*/  BSYNC B1 ;  /* 0x0000000000017941 */ /* 0x000fea0003800000 */
.L_x_434:
        /* <DEDUP_REMOVED lines=12> */
.L_x_437:
[----:B------:R-:W-:Y:S05]  /*12710*/  BSYNC B1 ;  /* 0x0000000000017941 */ /* 0x000fea0003800000 */
.L_x_436:
        /* <DEDUP_REMOVED lines=12> */
.L_x_439:
[----:B------:R-:W-:Y:S05]  /*127e0*/  BSYNC B1 ;  /* 0x0000000000017941 */ /* 0x000fea0003800000 */
.L_x_438:
        /* <DEDUP_REMOVED lines=9> */
.L_x_441:
[----:B------:R-:W-:Y:S05]  /*12880*/  BSYNC B1 ;  /* 0x0000000000017941 */ /* 0x000fea0003800000 */
.L_x_440:
        /* <DEDUP_REMOVED lines=9> */
.L_x_443:
[----:B------:R-:W-:Y:S05]  /*12920*/  BSYNC B1 ;  /* 0x0000000000017941 */ /* 0x000fea0003800000 */
.L_x_442:
        /* <DEDUP_REMOVED lines=12> */
.L_x_445:
[----:B------:R-:W-:Y:S05]  /*129f0*/  BSYNC B1 ;  /* 0x0000000000017941 */ /* 0x000fea0003800000 */
.L_x_444:
        /* <DEDUP_REMOVED lines=12> */
.L_x_447:
[----:B------:R-:W-:Y:S05]  /*12ac0*/  BSYNC B1 ;  /* 0x0000000000017941 */ /* 0x000fea0003800000 */
.L_x_446:
        /* <DEDUP_REMOVED lines=9> */
.L_x_449:
[----:B------:R-:W-:Y:S05]  /*12b60*/  BSYNC B1 ;  /* 0x0000000000017941 */ /* 0x000fea0003800000 */
.L_x_448:
        /* <DEDUP_REMOVED lines=9> */
.L_x_451:
[----:B------:R-:W-:Y:S05]  /*12c00*/  BSYNC B1 ;  /* 0x0000000000017941 */ /* 0x000fea0003800000 */
.L_x_450:
        /* <DEDUP_REMOVED lines=12> */
.L_x_453:
[----:B------:R-:W-:Y:S05]  /*12cd0*/  BSYNC B1 ;  /* 0x0000000000017941 */ /* 0x000fea0003800000 */
.L_x_452:
        /* <DEDUP_REMOVED lines=12> */
.L_x_455:
[----:B------:R-:W-:Y:S05]  /*12da0*/  BSYNC B1 ;  /* 0x0000000000017941 */ /* 0x000fea0003800000 */
.L_x_454:
        /* <DEDUP_REMOVED lines=9> */
.L_x_457:
[----:B------:R-:W-:Y:S05]  /*12e40*/  BSYNC B1 ;  /* 0x0000000000017941 */ /* 0x000fea0003800000 */
.L_x_456:
        /* <DEDUP_REMOVED lines=9> */
.L_x_459:
[----:B------:R-:W-:Y:S05]  /*12ee0*/  BSYNC B1 ;  /* 0x0000000000017941 */ /* 0x000fea0003800000 */
.L_x_458:
        /* <DEDUP_REMOVED lines=12> */
.L_x_461:
[----:B------:R-:W-:Y:S05]  /*12fb0*/  BSYNC B1 ;  /* 0x0000000000017941 */ /* 0x000fea0003800000 */
.L_x_460:
        /* <DEDUP_REMOVED lines=12> */
.L_x_463:
[----:B------:R-:W-:Y:S05]  /*13080*/  BSYNC B1 ;  /* 0x0000000000017941 */ /* 0x000fea0003800000 */
.L_x_462:
        /* <DEDUP_REMOVED lines=9> */
.L_x_465:
[----:B------:R-:W-:Y:S05]  /*13120*/  BSYNC B1 ;  /* 0x0000000000017941 */ /* 0x000fea0003800000 */
.L_x_464:
        /* <DEDUP_REMOVED lines=9> */
.L_x_467:
[----:B------:R-:W-:Y:S05]  /*131c0*/  BSYNC B1 ;  /* 0x0000000000017941 */ /* 0x000fea0003800000 */
.L_x_466:
        /* <DEDUP_REMOVED lines=12> */
.L_x_469:
[----:B------:R-:W-:Y:S05]  /*13290*/  BSYNC B1 ;  /* 0x0000000000017941 */ /* 0x000fea0003800000 */
.L_x_468:
        /* <DEDUP_REMOVED lines=12> */
.L_x_471:
[----:B------:R-:W-:Y:S05]  /*13360*/  BSYNC B1 ;  /* 0x0000000000017941 */ /* 0x000fea0003800000 */
.L_x_470:
        /* <DEDUP_REMOVED lines=9> */
.L_x_473:
[----:B------:R-:W-:Y:S05]  /*13400*/  BSYNC B1 ;  /* 0x0000000000017941 */ /* 0x000fea0003800000 */
.L_x_472:
        /* <DEDUP_REMOVED lines=9> */
.L_x_475:
[----:B------:R-:W-:Y:S05]  /*134a0*/  BSYNC B1 ;  /* 0x0000000000017941 */ /* 0x000fea0003800000 */
.L_x_474:
        /* <DEDUP_REMOVED lines=12> */
.L_x_477:
[----:B------:R-:W-:Y:S05]  /*13570*/  BSYNC B1 ;  /* 0x0000000000017941 */ /* 0x000fea0003800000 */
.L_x_476:
        /* <DEDUP_REMOVED lines=12> */
.L_x_479:
[----:B------:R-:W-:Y:S05]  /*13640*/  BSYNC B1 ;  /* 0x0000000000017941 */ /* 0x000fea0003800000 */
.L_x_478:
        /* <DEDUP_REMOVED lines=9> */
.L_x_481:
[----:B------:R-:W-:Y:S05]  /*136e0*/  BSYNC B1 ;  /* 0x0000000000017941 */ /* 0x000fea0003800000 */
.L_x_480:
        /* <DEDUP_REMOVED lines=9> */
.L_x_483:
[----:B------:R-:W-:Y:S05]  /*13780*/  BSYNC B1 ;  /* 0x0000000000017941 */ /* 0x000fea0003800000 */
.L_x_482:
        /* <DEDUP_REMOVED lines=12> */
.L_x_485:
[----:B------:R-:W-:Y:S05]  /*13850*/  BSYNC B1 ;  /* 0x0000000000017941 */ /* 0x000fea0003800000 */
.L_x_484:
        /* <DEDUP_REMOVED lines=12> */
.L_x_487:
[----:B------:R-:W-:Y:S05]  /*13920*/  BSYNC B1 ;  /* 0x0000000000017941 */ /* 0x000fea0003800000 */
.L_x_486:
        /* <DEDUP_REMOVED lines=9> */
.L_x_489:
[----:B------:R-:W-:Y:S05]  /*139c0*/  BSYNC B1 ;  /* 0x0000000000017941 */ /* 0x000fea0003800000 */
.L_x_488:
        /* <DEDUP_REMOVED lines=9> */
.L_x_491:
[----:B------:R-:W-:Y:S05]  /*13a60*/  BSYNC B1 ;  /* 0x0000000000017941 */ /* 0x000fea0003800000 */
.L_x_490:
        /* <DEDUP_REMOVED lines=12> */
.L_x_493:
[----:B------:R-:W-:Y:S05]  /*13b30*/  BSYNC B1 ;  /* 0x0000000000017941 */ /* 0x000fea0003800000 */
.L_x_492:
        /* <DEDUP_REMOVED lines=12> */
.L_x_495:
[----:B------:R-:W-:Y:S05]  /*13c00*/  BSYNC B1 ;  /* 0x0000000000017941 */ /* 0x000fea0003800000 */
.L_x_494:
        /* <DEDUP_REMOVED lines=9> */
.L_x_497:
[----:B------:R-:W-:Y:S05]  /*13ca0*/  BSYNC B1 ;  /* 0x0000000000017941 */ /* 0x000fea0003800000 */
.L_x_496:
        /* <DEDUP_REMOVED lines=9> */
.L_x_499:
[----:B------:R-:W-:Y:S05]  /*13d40*/  BSYNC B1 ;  /* 0x0000000000017941 */ /* 0x000fea0003800000 */
.L_x_498:
        /* <DEDUP_REMOVED lines=12> */
.L_x_501:
[----:B------:R-:W-:Y:S05]  /*13e10*/  BSYNC B1 ;  /* 0x0000000000017941 */ /* 0x000fea0003800000 */
.L_x_500:
        /* <DEDUP_REMOVED lines=12> */
.L_x_503:
[----:B------:R-:W-:Y:S05]  /*13ee0*/  BSYNC B1 ;  /* 0x0000000000017941 */ /* 0x000fea0003800000 */
.L_x_502:
        /* <DEDUP_REMOVED lines=9> */
.L_x_505:
[----:B------:R-:W-:Y:S05]  /*13f80*/  BSYNC B1 ;  /* 0x0000000000017941 */ /* 0x000fea0003800000 */
.L_x_504:
        /* <DEDUP_REMOVED lines=9> */
.L_x_507:
[----:B------:R-:W-:Y:S05]  /*14020*/  BSYNC B1 ;  /* 0x0000000000017941 */ /* 0x000fea0003800000 */
.L_x_506:
        /* <DEDUP_REMOVED lines=12> */
.L_x_509:
[----:B------:R-:W-:Y:S05]  /*140f0*/  BSYNC B1 ;  /* 0x0000000000017941 */ /* 0x000fea0003800000 */
.L_x_508:
        /* <DEDUP_REMOVED lines=12> */
.L_x_511:
[----:B------:R-:W-:Y:S05]  /*141c0*/  BSYNC B1 ;  /* 0x0000000000017941 */ /* 0x000fea0003800000 */
.L_x_510:
        /* <DEDUP_REMOVED lines=9> */
.L_x_513:
[----:B------:R-:W-:Y:S05]  /*14260*/  BSYNC B1 ;  /* 0x0000000000017941 */ /* 0x000fea0003800000 */
.L_x_512:
        /* <DEDUP_REMOVED lines=9> */
.L_x_515:
[----:B------:R-:W-:Y:S05]  /*14300*/  BSYNC B1 ;  /* 0x0000000000017941 */ /* 0x000fea0003800000 */
.L_x_514:
        /* <DEDUP_REMOVED lines=12> */
.L_x_517:
[----:B------:R-:W-:Y:S05]  /*143d0*/  BSYNC B1 ;  /* 0x0000000000017941 */ /* 0x000fea0003800000 */
.L_x_516:
        /* <DEDUP_REMOVED lines=12> */
.L_x_519:
[----:B------:R-:W-:Y:S05]  /*144a0*/  BSYNC B1 ;  /* 0x0000000000017941 */ /* 0x000fea0003800000 */
.L_x_518:
        /* <DEDUP_REMOVED lines=9> */
.L_x_521:
[----:B------:R-:W-:Y:S05]  /*14540*/  BSYNC B1 ;  /* 0x0000000000017941 */ /* 0x000fea0003800000 */
.L_x_520:
        /* <DEDUP_REMOVED lines=9> */
.L_x_523:
[----:B------:R-:W-:Y:S05]  /*145e0*/  BSYNC B1 ;  /* 0x0000000000017941 */ /* 0x000fea0003800000 */
.L_x_522:
        /* <DEDUP_REMOVED lines=12> */
.L_x_525:
[----:B------:R-:W-:Y:S05]  /*146b0*/  BSYNC B1 ;  /* 0x0000000000017941 */ /* 0x000fea0003800000 */
.L_x_524:
        /* <DEDUP_REMOVED lines=12> */
.L_x_527:
[----:B------:R-:W-:Y:S05]  /*14780*/  BSYNC B1 ;  /* 0x0000000000017941 */ /* 0x000fea0003800000 */
.L_x_526:
        /* <DEDUP_REMOVED lines=9> */
.L_x_529:
[----:B------:R-:W-:Y:S05]  /*14820*/  BSYNC B1 ;  /* 0x0000000000017941 */ /* 0x000fea0003800000 */
.L_x_528:
        /* <DEDUP_REMOVED lines=9> */
.L_x_531:
[----:B------:R-:W-:Y:S05]  /*148c0*/  BSYNC B1 ;  /* 0x0000000000017941 */ /* 0x000fea0003800000 */
.L_x_530:
        /* <DEDUP_REMOVED lines=12> */
.L_x_533:
[----:B------:R-:W-:Y:S05]  /*14990*/  BSYNC B1 ;  /* 0x0000000000017941 */ /* 0x000fea0003800000 */
.L_x_532:
        /* <DEDUP_REMOVED lines=12> */
.L_x_535:
[----:B------:R-:W-:Y:S05]  /*14a60*/  BSYNC B1 ;  /* 0x0000000000017941 */ /* 0x000fea0003800000 */
.L_x_534:
        /* <DEDUP_REMOVED lines=9> */
.L_x_537:
[----:B------:R-:W-:Y:S05]  /*14b00*/  BSYNC B1 ;  /* 0x0000000000017941 */ /* 0x000fea0003800000 */
.L_x_536:
        /* <DEDUP_REMOVED lines=9> */
.L_x_539:
[----:B------:R-:W-:Y:S05]  /*14ba0*/  BSYNC B1 ;  /* 0x0000000000017941 */ /* 0x000fea0003800000 */
.L_x_538:
[----:B-----5:R-:W-:Y:S01]  /*14bb0*/  IMAD.U32 R5, R3, 0x10000, RZ ;  /* 0x0001000003057824 */ /* 0x020fe200078e00ff */
[----:B------:R-:W-:Y:S01]  /*14bc0*/  ISETP.GT.AND P1, PT, R0, 0xf9, P1 ;  /* 0x000000f90000780c */ /* 0x000fe20000f24270 */
[----:B0-----:R-:W-:Y:S01]  /*14bd0*/  @P2 IMAD.MOV.U32 R4, RZ, RZ, R160 ;  /* 0x000000ffff042224 */ /* 0x001fe200078e00a0 */
[----:B------:R-:W-:Y:S01]  /*14be0*/  BSSY B1, `(.L_x_540) ;  /* 0x0000009000017945 */ /* 0x000fe20003800000 */
[----:B------:R-:W-:-:S04]  /*14bf0*/  FMUL R5, R5, R16 ;  /* 0x0000001005057220 */ /* 0x000fc80000400000 */
[----:B------:R-:W-:-:S05]  /*14c00*/  FFMA R5, R150, R2, R5 ;  /* 0x0000000296057223 */ /* 0x000fca0000000005 */
[----:B------:R-:W-:-:S04]  /*14c10*/  F2FP.BF16.F32.PACK_AB R5, RZ, R5 ;  /* 0x00000005ff05723e */ /* 0x000fc800000010ff */
[----:B-1--4-:R-:W-:Y:S02]  /*14c20*/  PRMT R6, R5, 0x7610, R6 ;  /* 0x0000761005067816 */ /* 0x012fe40000000006 */
[----:B------:R-:W-:-:S05]  /*14c30*/  @P2 MOV R5, R161 ;  /* 0x000000a100052202 */ /* 0x000fca0000000f00 */
[----:B------:R0:W-:Y:S01]  /*14c40*/  @P2 STG.E.U16 desc[UR36][R4.64+0x1f0], R6 ;  /* 0x0001f00604002986 */ /* 0x0001e2000c101524 */
[----:B------:R-:W-:Y:S05]  /*14c50*/  @!P1 BRA `(.L_x_541) ;  /* 0x0000000000049947 */ /* 0x000fea0003800000 */
[----:B------:R1:W5:Y:S02]  /*14c60*/  LDG.E.LTC128B.U16 R3, desc[UR36][R12.64+0x1f2] ;  /* 0x0001f2240c037981 */ /* 0x000364000c1e1520 */
.L_x_541:
[----:B------:R-:W-:Y:S05]  /*14c70*/  BSYNC B1 ;  /* 0x0000000000017941 */ /* 0x000fea0003800000 */
.L_x_540:
[----:B------:R-:W-:Y:S05]  /*14c80*/  @!P1 BRA `(.L_x_542) ;  /* 0x0000004c00b09947 */ /* 0x000fea0003800000 */
[----:B-----5:R-:W-:-:S04]  /*14c90*/  IMAD.U32 R3, R3, 0x10000, RZ ;  /* 0x0001000003037824 */ /* 0x020fc800078e00ff */
[----:B------:R-:W-:-:S04]  /*14ca0*/  FMUL R0, R3, R16 ;  /* 0x0000001003007220 */ /* 0x000fc80000400000 */
[----:B------:R-:W-:-:S05]  /*14cb0*/  FFMA R0, R151, R2, R0 ;  /* 0x0000000297007223 */ /* 0x000fca0000000000 */
[----:B------:R-:W-:-:S05]  /*14cc0*/  F2FP.BF16.F32.PACK_AB R0, RZ, R0 ;  /* 0x00000000ff00723e */ /* 0x000fca00000010ff */
[----:B------:R4:W-:Y:S01]  /*14cd0*/  STG.E.U16 desc[UR36][R160.64+0x1f2], R0 ;  /* 0x0001f200a0007986 */ /* 0x0009e2000c101524 */
[----:B------:R-:W-:Y:S05]  /*14ce0*/  BRA `(.L_x_542) ;  /* 0x0000004c00987947 */ /* 0x000fea0003800000 */
.L_x_35:
[----:B------:R-:W2:Y:S01]  /*14cf0*/  LDL.LU R3, [R1] ;  /* 0x0000000001037983 */ /* 0x000ea20000300800 */
[----:B------:R-:W-:-:S03]  /*14d00*/  ULDC.64 UR4, c[0x0][0x5c0] ;  /* 0x0001700000047ab9 */ /* 0x000fc60000000a00 */
[----:B------:R-:W3:Y:S04]  /*14d10*/  LDL.LU R9, [R1+0x60] ;  /* 0x0000600001097983 */ /* 0x000ee80000300800 */
[----:B------:R-:W4:Y:S04]  /*14d20*/  LDL.LU R11, [R1+0x8c] ;  /* 0x00008c00010b7983 */ /* 0x000f280000300800 */
[----:B------:R-:W5:Y:S04]  /*14d30*/  LDL.LU R12, [R1+0x90] ;  /* 0x00009000010c7983 */ /* 0x000f680000300800 */
        /* <DEDUP_REMOVED lines=74> */
[----:B------:R-:W5:Y:S01]  /*151e0*/  LDL.LU R161, [R1+0x1cc] ;  /* 0x0001cc0001a17983 */ /* 0x000f620000300800 */
[----:B--2---:R-:W-:-:S03]  /*151f0*/  FMUL R3, R3, R2 ;  /* 0x0000000203037220 */ /* 0x004fc60000400000 */
[----:B------:R-:W2:Y:S01]  /*15200*/  LDL.LU R160, [R1+0x1d0] ;  /* 0x0001d00001a07983 */ /* 0x000ea20000300800 */
[----:B------:R-:W-:-:S03]  /*15210*/  LEA R4, P0, R6, UR4, 0x1 ;  /* 0x0000000406047c11 */ /* 0x000fc6000f8008ff */
[----:B------:R-:W2:Y:S04]  /*15220*/  LDL.LU R159, [R1+0x1d4] ;  /* 0x0001d400019f7983 */ /* 0x000ea80000300800 */
[----:B------:R-:W2:Y:S04]  /*15230*/  LDL.LU R158, [R1+0x1d8] ;  /* 0x0001d800019e7983 */ /* 0x000ea80000300800 */
[----:B------:R-:W2:Y:S04]  /*15240*/  LDL.LU R157, [R1+0x1dc] ;  /* 0x0001dc00019d7983 */ /* 0x000ea80000300800 */
[----:B------:R-:W2:Y:S01]  /*15250*/  LDL.LU R156, [R1+0x1e0] ;  /* 0x0001e000019c7983 */ /* 0x000ea20000300800 */
[----:B------:R-:W-:-:S03]  /*15260*/  LEA.HI.X R5, R6, UR5, R10, 0x1, P0 ;  /* 0x0000000506057c11 */ /* 0x000fc600080f0c0a */
[----:B------:R-:W2:Y:S01]  /*15270*/  LDL.LU R155, [R1+0x1e4] ;  /* 0x0001e400019b7983 */ /* 0x000ea20000300800 */
[----:B------:R-:W-:-:S03]  /*15280*/  F2FP.BF16.F32.PACK_AB R3, RZ, R3 ;  /* 0x00000003ff03723e */ /* 0x000fc600000010ff */
[----:B------:R-:W2:Y:S04]  /*15290*/  LDL.LU R154, [R1+0x1e8] ;  /* 0x0001e800019a7983 */ /* 0x000ea80000300800 */
[----:B------:R-:W2:Y:S04]  /*152a0*/  LDL.LU R23, [R1+0x1ec] ;  /* 0x0001ec0001177983 */ /* 0x000ea80000300800 */
[----:B------:R-:W2:Y:S04]  /*152b0*/  LDL.LU R22, [R1+0x1f0] ;  /* 0x0001f00001167983 */ /* 0x000ea80000300800 */
[----:B------:R-:W2:Y:S04]  /*152c0*/  LDL.LU R21, [R1+0x1f4] ;  /* 0x0001f40001157983 */ /* 0x000ea80000300800 */
[----:B------:R-:W2:Y:S04]  /*152d0*/  LDL.LU R20, [R1+0x1f8] ;  /* 0x0001f80001147983 */ /* 0x000ea80000300800 */
[----:B------:R-:W2:Y:S04]  /*152e0*/  LDL.LU R19, [R1+0x1fc] ;  /* 0x0001fc0001137983 */ /* 0x000ea80000300800 */
[----:B------:R-:W3:Y:S04]  /*152f0*/  LDL.LU R7, [R1+0x8] ;  /* 0x0000080001077983 */ /* 0x000ee80000300800 */
[----:B------:R-:W4:Y:S04]  /*15300*/  LDL.LU R6, [R1+0xc] ;  /* 0x00000c0001067983 */ /* 0x000f280000300800 */
[----:B------:R0:W-:Y:S04]  /*15310*/  @P1 STG.E.U16 desc[UR36][R4.64], R3 ;  /* 0x0000000304001986 */ /* 0x0001e8000c101524 */
[----:B0-----:R-:W5:Y:S01]  /*15320*/  LDL.LU R3, [R1+0x4] ;  /* 0x0000040001037983 */ /* 0x001f620000300800 */
[----:B------:R-:W-:Y:S01]  /*15330*/  ISETP.GT.AND P0, PT, R0, 0x1, P3 ;  /* 0x000000010000780c */ /* 0x000fe20001f04270 */
[----:B------:R-:W-:Y:S01]  /*15340*/  USHF.L.U32 UR5, UR8, 0x4, URZ ;  /* 0x0000000408057899 */ /* 0x000fe2000800063f */
[----:B------:R-:W-:Y:S01]  /*15350*/  ISETP.GT.AND P2, PT, R153, 0x8, PT ;  /* 0x000000089900780c */ /* 0x000fe20003f44270 */
[----:B------:R-:W-:Y:S01]  /*15360*/  USHF.L.U64.HI UR4, UR8, 0x4, UR9 ;  /* 0x0000000408047899 */ /* 0x000fe20008010209 */
[----:B---3--:R-:W-:-:S05]  /*15370*/  FMUL R7, R7, R2 ;  /* 0x0000000207077220 */ /* 0x008fca0000400000 */
[----:B------:R-:W-:-:S04]  /*15380*/  F2FP.BF16.F32.PACK_AB R7, RZ, R7 ;  /* 0x00000007ff07723e */ /* 0x000fc800000010ff */
[----:B------:R-:W-:Y:S01]  /*15390*/  PRMT R8, R7, 0x7610, R8 ;  /* 0x0000761007087816 */ /* 0x000fe20000000008 */
[----:B-----5:R-:W-:-:S05]  /*153a0*/  FMUL R3, R3, R2 ;  /* 0x0000000203037220 */ /* 0x020fca0000400000 */
[----:B------:R-:W-:-:S05]  /*153b0*/  F2FP.BF16.F32.PACK_AB R3, RZ, R3 ;  /* 0x00000003ff03723e */ /* 0x000fca00000010ff */
[----:B------:R4:W-:Y:S01]  /*153c0*/  @P0 STG.E.U16 desc[UR36][R4.64+0x2], R3 ;  /* 0x0000020304000986 */ /* 0x0009e2000c101524 */
[----:B------:R-:W-:Y:S01]  /*153d0*/  ISETP.GT.AND P0, PT, R0, RZ, P2 ;  /* 0x000000ff0000720c */ /* 0x000fe20001704270 */
[----:B----4-:R-:W-:Y:S01]  /*153e0*/  FMUL R3, R6, R2 ;  /* 0x0000000206037220 */ /* 0x010fe20000400000 */
[----:B------:R-:W-:-:S04]  /*153f0*/  IADD3 R6, P1, R4, UR5, RZ ;  /* 0x0000000504067c10 */ /* 0x000fc8000ff3e0ff */
[----:B------:R-:W-:Y:S02]  /*15400*/  IADD3.X R7, R5, UR4, RZ, P1, !PT ;  /* 0x0000000405077c10 */ /* 0x000fe40008ffe4ff */
[----:B------:R-:W-:-:S05]  /*15410*/  F2FP.BF16.F32.PACK_AB R3, RZ, R3 ;  /* 0x00000003ff03723e */ /* 0x000fca00000010ff */
[----:B------:R0:W-:Y:S01]  /*15420*/  @P0 STG.E.U16 desc[UR36][R6.64], R8 ;  /* 0x0000000806000986 */ /* 0x0001e2000c101524 */
[----:B------:R-:W-:-:S03]  /*15430*/  ISETP.GT.AND P0, PT, R0, 0x1, P2 ;  /* 0x000000010000780c */ /* 0x000fc60001704270 */
[----:B0-----:R-:W3:Y:S10]  /*15440*/  LDL.LU R8, [R1+0x50] ;  /* 0x0000500001087983 */ /* 0x001ef40000300800 */
[----:B------:R0:W-:Y:S04]  /*15450*/  @P0 STG.E.U16 desc[UR36][R6.64+0x2], R3 ;  /* 0x0000020306000986 */ /* 0x0001e8000c101524 */
[----:B0-----:R-:W4:Y:S01]  /*15460*/  LDL.LU R3, [R1+0x10] ;  /* 0x0000100001037983 */ /* 0x001f220000300800 */
[----:B------:R-:W-:Y:S01]  /*15470*/  ISETP.GT.AND P0, PT, R0, 0x8, P3 ;  /* 0x000000080000780c */ /* 0x000fe20001f04270 */
[----:B----4-:R-:W-:-:S05]  /*15480*/  FMUL R3, R3, R2 ;  /* 0x0000000203037220 */ /* 0x010fca0000400000 */
[----:B------:R-:W-:-:S07]  /*15490*/  F2FP.BF16.F32.PACK_AB R3, RZ, R3 ;  /* 0x00000003ff03723e */ /* 0x000fce00000010ff */
        /* <DEDUP_REMOVED lines=73> */
[----:B---3--:R-:W-:-:S05]  /*15930*/  FMUL R8, R8, R2 ;  /* 0x0000000208087220 */ /* 0x008fca0000400000 */
[----:B------:R-:W-:Y:S01]  /*15940*/  F2FP.BF16.F32.PACK_AB R8, RZ, R8 ;  /* 0x00000008ff08723e */ /* 0x000fe200000010ff */
[----:B----4-:R-:W-:-:S05]  /*15950*/  FMUL R3, R3, R2 ;  /* 0x0000000203037220 */ /* 0x010fca0000400000 */
[----:B------:R-:W-:-:S05]  /*15960*/  F2FP.BF16.F32.PACK_AB R3, RZ, R3 ;  /* 0x00000003ff03723e */ /* 0x000fca00000010ff */
[----:B------:R0:W-:Y:S01]  /*15970*/  @P0 STG.E.U16 desc[UR36][R6.64+0x42], R3 ;  /* 0x0000420306000986 */ /* 0x0001e2000c101524 */
[----:B------:R-:W-:-:S03]  /*15980*/  ISETP.GT.AND P0, PT, R0, 0x28, P3 ;  /* 0x000000280000780c */ /* 0x000fc60001f04270 */
[----:B0-----:R-:W3:Y:S01]  /*15990*/  LDL.LU R3, [R1+0x54] ;  /* 0x0000540001037983 */ /* 0x001ee20000300800 */
[----:B------:R-:W-:-:S09]  /*159a0*/  ISETP.GT.AND P1, PT, R0, 0x29, P3 ;  /* 0x000000290000780c */ /* 0x000fd20001f24270 */
[----:B------:R0:W-:Y:S04]  /*159b0*/  @P0 STG.E.U16 desc[UR36][R4.64+0x50], R8 ;  /* 0x0000500804000986 */ /* 0x0001e8000c101524 */
[----:B0-----:R-:W4:Y:S01]  /*159c0*/  LDL.LU R8, [R1+0x58] ;  /* 0x0000580001087983 */ /* 0x001f220000300800 */
[----:B---3--:R-:W-:-:S05]  /*159d0*/  FMUL R3, R3, R2 ;  /* 0x0000000203037220 */ /* 0x008fca0000400000 */
[----:B------:R-:W-:-:S05]  /*159e0*/  F2FP.BF16.F32.PACK_AB R3, RZ, R3 ;  /* 0x00000003ff03723e */ /* 0x000fca00000010ff */
[----:B------:R0:W-:Y:S01]  /*159f0*/  @P1 STG.E.U16 desc[UR36][R4.64+0x52], R3 ;  /* 0x0000520304001986 */ /* 0x0001e2000c101524 */
[----:B----4-:R-:W-:-:S05]  /*15a00*/  FMUL R8, R8, R2 ;  /* 0x0000000208087220 */ /* 0x010fca0000400000 */
[----:B------:R-:W-:Y:S01]  /*15a10*/  F2FP.BF16.F32.PACK_AB R8, RZ, R8 ;  /* 0x00000008ff08723e */ /* 0x000fe200000010ff */
[----:B0-----:R-:W3:Y:S03]  /*15a20*/  LDL.LU R3, [R1+0x5c] ;  /* 0x00005c0001037983 */ /* 0x001ee60000300800 */
[----:B------:R-:W-:Y:S02]  /*15a30*/  PRMT R10, R8, 0x7610, R10 ;  /* 0x00007610080a7816 */ /* 0x000fe4000000000a */
[----:B------:R-:W4:Y:S01]  /*15a40*/  LDL.LU R8, [R1+0x64] ;  /* 0x0000640001087983 */ /* 0x000f220000300800 */
[C---:B------:R-:W-:Y:S02]  /*15a50*/  ISETP.GT.AND P1, PT, R0.reuse, 0x28, P2 ;  /* 0x000000280000780c */ /* 0x040fe40001724270 */
[C---:B------:R-:W-:Y:S02]  /*15a60*/  ISETP.GT.AND P4, PT, R0.reuse, 0x29, P2 ;  /* 0x000000290000780c */ /* 0x040fe40001784270 */
[C---:B------:R-:W-:Y:S01]  /*15a70*/  ISETP.GT.AND P5, PT, R0.reuse, 0x30, P3 ;  /* 0x000000300000780c */ /* 0x040fe20001fa4270 */
[----:B------:R-:W-:Y:S01]  /*15a80*/  FMUL R9, R9, R2 ;  /* 0x0000000209097220 */ /* 0x000fe20000400000 */
[----:B------:R-:W-:-:S04]  /*15a90*/  ISETP.GT.AND P0, PT, R0, 0x31, P3 ;  /* 0x000000310000780c */ /* 0x000fc80001f04270 */
[----:B------:R-:W-:-:S03]  /*15aa0*/  F2FP.BF16.F32.PACK_AB R9, RZ, R9 ;  /* 0x00000009ff09723e */ /* 0x000fc600000010ff */
[----:B------:R0:W-:Y:S04]  /*15ab0*/  @P1 STG.E.U16 desc[UR36][R6.64+0x50], R10 ;  /* 0x0000500a06001986 */ /* 0x0001e8000c101524 */
[----:B0-----:R-:W5:Y:S01]  /*15ac0*/  LDL.LU R10, [R1+0x74] ;  /* 0x00007400010a7983 */ /* 0x001f620000300800 */
[----:B---3--:R-:W-:-:S05]  /*15ad0*/  FMUL R3, R3, R2 ;  /* 0x0000000203037220 */ /* 0x008fca0000400000 */
[----:B------:R-:W-:Y:S01]  /*15ae0*/  F2FP.BF16.F32.PACK_AB R3, RZ, R3 ;  /* 0x00000003ff03723e */ /* 0x000fe200000010ff */
[----:B----4-:R-:W-:-:S04]  /*15af0*/  FMUL R8, R8, R2 ;  /* 0x0000000208087220 */ /* 0x010fc80000400000 */
[----:B------:R0:W-:Y:S04]  /*15b00*/  @P4 STG.E.U16 desc[UR36][R6.64+0x52], R3 ;  /* 0x0000520306004986 */ /* 0x0001e8000c101524 */
[----:B------:R1:W-:Y:S01]  /*15b10*/  @P5 STG.E.U16 desc[UR36][R4.64+0x60], R9 ;  /* 0x0000600904005986 */ /* 0x0003e2000c101524 */
[----:B0-----:R-:W-:-:S03]  /*15b20*/  F2FP.BF16.F32.PACK_AB R3, RZ, R8 ;  /* 0x00000008ff03723e */ /* 0x001fc600000010ff */
[----:B------:R-:W3:Y:S01]  /*15b30*/  LDL.LU R8, [R1+0x68] ;  /* 0x0000680001087983 */ /* 0x000ee20000300800 */
[----:B-1----:R-:W-:-:S03]  /*15b40*/  PRMT R9, R3, 0x7610, R9 ;  /* 0x0000761003097816 */ /* 0x002fc60000000009 */
[----:B------:R-:W4:Y:S04]  /*15b50*/  LDL.LU R3, [R1+0x6c] ;  /* 0x00006c0001037983 */ /* 0x000f280000300800 */
[----:B------:R0:W-:Y:S04]  /*15b60*/  @P0 STG.E.U16 desc[UR36][R4.64+0x62], R9 ;  /* 0x0000620904000986 */ /* 0x0001e8000c101524 */
[----:B0-----:R-:W2:Y:S01]  /*15b70*/  LDL.LU R9, [R1+0x70] ;  /* 0x0000700001097983 */ /* 0x001ea20000300800 */
[----:B------:R-:W-:Y:S01]  /*15b80*/  ISETP.GT.AND P1, PT, R0, 0x30, P2 ;  /* 0x000000300000780c */ /* 0x000fe20001724270 */
[----:B---3--:R-:W-:-:S05]  /*15b90*/  FMUL R8, R8, R2 ;  /* 0x0000000208087220 */ /* 0x008fca0000400000 */
[----:B------:R-:W-:-:S07]  /*15ba0*/  F2FP.BF16.F32.PACK_AB R8, RZ, R8 ;  /* 0x00000008ff08723e */ /* 0x000fce00000010ff */
[----:B------:R0:W-:Y:S01]  /*15bb0*/  @P1 STG.E.U16 desc[UR36][R6.64+0x60], R8 ;  /* 0x0000600806001986 */ /* 0x0001e2000c101524 */
[----:B--2---:R-:W-:-:S05]  /*15bc0*/  FMUL R9, R9, R2 ;  /* 0x0000000209097220 */ /* 0x004fca0000400000 */
[----:B0-----:R-:W-:-:S04]  /*15bd0*/  F2FP.BF16.F32.PACK_AB R8, RZ, R9 ;  /* 0x00000009ff08723e */ /* 0x001fc800000010ff */
[----:B------:R-:W-:Y:S02]  /*15be0*/  PRMT R9, R8, 0x7610, R9 ;  /* 0x0000761008097816 */ /* 0x000fe40000000009 */
[----:B------:R-:W2:Y:S01]  /*15bf0*/  LDL.LU R8, [R1+0x78] ;  /* 0x0000780001087983 */ /* 0x000ea20000300800 */
[C---:B------:R-:W-:Y:S01]  /*15c00*/  ISETP.GT.AND P4, PT, R0.reuse, 0x31, P2 ;  /* 0x000000310000780c */ /* 0x040fe20001784270 */
[-C--:B----4-:R-:W-:Y:S01]  /*15c10*/  FMUL R3, R3, R2.reuse ;  /* 0x0000000203037220 */ /* 0x090fe20000400000 */
[----:B------:R-:W-:Y:S01]  /*15c20*/  ISETP.GT.AND P5, PT, R0, 0x38, P3 ;  /* 0x000000380000780c */ /* 0x000fe20001fa4270 */
[----:B-----5:R-:W-:-:S03]  /*15c30*/  FMUL R10, R10, R2 ;  /* 0x000000020a0a7220 */ /* 0x020fc60000400000 */
[----:B------:R-:W-:Y:S02]  /*15c40*/  F2FP.BF16.F32.PACK_AB R3, RZ, R3 ;  /* 0x00000003ff03723e */ /* 0x000fe400000010ff */
[----:B------:R-:W-:-:S05]  /*15c50*/  ISETP.GT.AND P6, PT, R0, 0x39, P3 ;  /* 0x000000390000780c */ /* 0x000fca0001fc4270 */
[----:B------:R0:W-:Y:S04]  /*15c60*/  @P4 STG.E.U16 desc[UR36][R6.64+0x62], R3 ;  /* 0x0000620306004986 */ /* 0x0001e8000c101524 */
[----:B------:R1:W-:Y:S01]  /*15c70*/  @P5 STG.E.U16 desc[UR36][R4.64+0x70], R9 ;  /* 0x0000700904005986 */ /* 0x0003e2000c101524 */
[----:B0-----:R-:W-:-:S04]  /*15c80*/  F2FP.BF16.F32.PACK_AB R3, RZ, R10 ;  /* 0x0000000aff03723e */ /* 0x001fc800000010ff */
[----:B------:R-:W-:Y:S01]  /*15c90*/  PRMT R10, R3, 0x7610, R10 ;  /* 0x00007610030a7816 */ /* 0x000fe2000000000a */
[----:B-1----:R-:W3:Y:S04]  /*15ca0*/  LDL.LU R9, [R1+0x80] ;  /* 0x0000800001097983 */ /* 0x002ee80000300800 */
[----:B------:R0:W-:Y:S01]  /*15cb0*/  @P6 STG.E.U16 desc[UR36][R4.64+0x72], R10 ;  /* 0x0000720a04006986 */ /* 0x0001e2000c101524 */
[----:B--2---:R-:W-:-:S05]  /*15cc0*/  FMUL R8, R8, R2 ;  /* 0x0000000208087220 */ /* 0x004fca0000400000 */
[----:B------:R-:W-:Y:S02]  /*15cd0*/  F2FP.BF16.F32.PACK_AB R3, RZ, R8 ;  /* 0x00000008ff03723e */ /* 0x000fe400000010ff */
[----:B------:R-:W2:Y:S02]  /*15ce0*/  LDL.LU R8, [R1+0x7c] ;  /* 0x00007c0001087983 */ /* 0x000ea40000300800 */
[----:B0-----:R-:W-:Y:S02]  /*15cf0*/  PRMT R10, R3, 0x7610, R10 ;  /* 0x00007610030a7816 */ /* 0x001fe4000000000a */
[----:B------:R-:W4:Y:S01]  /*15d00*/  LDL.LU R3, [R1+0x84] ;  /* 0x0000840001037983 */ /* 0x000f220000300800 */
[C---:B------:R-:W-:Y:S02]  /*15d10*/  ISETP.GT.AND P0, PT, R0.reuse, 0x38, P2 ;  /* 0x000000380000780c */ /* 0x040fe40001704270 */
[C---:B------:R-:W-:Y:S02]  /*15d20*/  ISETP.GT.AND P1, PT, R0.reuse, 0x39, P2 ;  /* 0x000000390000780c */ /* 0x040fe40001724270 */
[----:B------:R-:W-:-:S02]  /*15d30*/  ISETP.GT.AND P4, PT, R0, 0x40, P3 ;  /* 0x000000400000780c */ /* 0x000fc40001f84270 */
[----:B------:R-:W-:-:S07]  /*15d40*/  ISETP.GT.AND P5, PT, R0, 0x41, P3 ;  /* 0x000000410000780c */ /* 0x000fce0001fa4270 */
[----:B------:R0:W-:Y:S01]  /*15d50*/  @P0 STG.E.U16 desc[UR36][R6.64+0x70], R10 ;  /* 0x0000700a06000986 */ /* 0x0001e2000c101524 */
[----:B---3--:R-:W-:-:S05]  /*15d60*/  FMUL R9, R9, R2 ;  /* 0x0000000209097220 */ /* 0x008fca0000400000 */
[----:B------:R-:W-:Y:S01]  /*15d70*/  F2FP.BF16.F32.PACK_AB R9, RZ, R9 ;  /* 0x00000009ff09723e */ /* 0x000fe200000010ff */
[-C--:B--2---:R-:W-:Y:S01]  /*15d80*/  FMUL R8, R8, R2.reuse ;  /* 0x0000000208087220 */ /* 0x084fe20000400000 */
[----:B----4-:R-:W-:-:S04]  /*15d90*/  FMUL R3, R3, R2 ;  /* 0x0000000203037220 */ /* 0x010fc80000400000 */
[----:B------:R-:W-:-:S04]  /*15da0*/  F2FP.BF16.F32.PACK_AB R8, RZ, R8 ;  /* 0x00000008ff08723e */ /* 0x000fc800000010ff */
[----:B0-----:R-:W-:Y:S02]  /*15db0*/  PRMT R10, R8, 0x7610, R10 ;  /* 0x00007610080a7816 */ /* 0x001fe4000000000a */
[----:B------:R-:W-:Y:S01]  /*15dc0*/  F2FP.BF16.F32.PACK_AB R3, RZ, R3 ;  /* 0x00000003ff03723e */ /* 0x000fe200000010ff */
[----:B------:R-:W2:Y:S04]  /*15dd0*/  LDL.LU R8, [R1+0x88] ;  /* 0x0000880001087983 */ /* 0x000ea80000300800 */
[----:B------:R-:W-:Y:S04]  /*15de0*/  @P1 STG.E.U16 desc[UR36][R6.64+0x72], R10 ;  /* 0x0000720a06001986 */ /* 0x000fe8000c101524 */
[----:B------:R0:W-:Y:S04]  /*15df0*/  @P4 STG.E.U16 desc[UR36][R4.64+0x80], R9 ;  /* 0x0000800904004986 */ /* 0x0001e8000c101524 */
[----:B------:R1:W-:Y:S04]  /*15e00*/  @P5 STG.E.U16 desc[UR36][R4.64+0x82], R3 ;  /* 0x0000820304005986 */ /* 0x0003e8000c101524 */
[----:B0-----:R-:W3:Y:S04]  /*15e10*/  LDL.LU R9, [R1+0x94] ;  /* 0x0000940001097983 */ /* 0x001ee80000300800 */
[----:B-1----:R-:W4:Y:S01]  /*15e20*/  LDL.LU R3, [R1+0x98] ;  /* 0x0000980001037983 */ /* 0x002f220000300800 */
[----:B------:R-:W-:Y:S01]  /*15e30*/  ISETP.GT.AND P0, PT, R0, 0x40, P2 ;  /* 0x000000400000780c */ /* 0x000fe20001704270 */
[----:B--2---:R-:W-:-:S05]  /*15e40*/  FMUL R8, R8, R2 ;  /* 0x0000000208087220 */ /* 0x004fca0000400000 */
[----:B------:R-:W-:-:S07]  /*15e50*/  F2FP.BF16.F32.PACK_AB R8, RZ, R8 ;  /* 0x00000008ff08723e */ /* 0x000fce00000010ff */
[----:B------:R0:W-:Y:S01]  /*15e60*/  @P0 STG.E.U16 desc[UR36][R6.64+0x80], R8 ;  /* 0x0000800806000986 */ /* 0x0001e2000c101524 */
[----:B----4-:R-:W-:-:S05]  /*15e70*/  FMUL R3, R3, R2 ;  /* 0x0000000203037220 */ /* 0x010fca0000400000 */
[----:B0-----:R-:W-:Y:S02]  /*15e80*/  F2FP.BF16.F32.PACK_AB R8, RZ, R3 ;  /* 0x00000003ff08723e */ /* 0x001fe400000010ff */
[----:B------:R-:W2:Y:S02]  /*15e90*/  LDL.LU R3, [R1+0x9c] ;  /* 0x00009c0001037983 */ /* 0x000ea40000300800 */
[----:B------:R-:W-:Y:S02]  /*15ea0*/  PRMT R13, R8, 0x7610, R13 ;  /* 0x00007610080d7816 */ /* 0x000fe4000000000d */
[----:B------:R-:W4:Y:S01]  /*15eb0*/  LDL.LU R8, [R1+0xa0] ;  /* 0x0000a00001087983 */ /* 0x000f220000300800 */
[C---:B------:R-:W-:Y:S01]  /*15ec0*/  ISETP.GT.AND P1, PT, R0.reuse, 0x41, P2 ;  /* 0x000000410000780c */ /* 0x040fe20001724270 */
[-C--:B---3--:R-:W-:Y:S01]  /*15ed0*/  FMUL R9, R9, R2.reuse ;  /* 0x0000000209097220 */ /* 0x088fe20000400000 */
[-C--:B------:R-:W-:Y:S01]  /*15ee0*/  FMUL R11, R11, R2.reuse ;  /* 0x000000020b0b7220 */ /* 0x080fe20000400000 */
[----:B------:R-:W-:Y:S01]  /*15ef0*/  ISETP.GT.AND P4, PT, R0, 0x48, P3 ;  /* 0x000000480000780c */ /* 0x000fe20001f84270 */
[----:B------:R-:W-:-:S02]  /*15f00*/  FMUL R12, R12, R2 ;  /* 0x000000020c0c7220 */ /* 0x000fc40000400000 */
[----:B------:R-:W-:Y:S02]  /*15f10*/  F2FP.BF16.F32.PACK_AB R9, RZ, R9 ;  /* 0x00000009ff09723e */ /* 0x000fe400000010ff */
[----:B------:R-:W-:Y:S02]  /*15f20*/  F2FP.BF16.F32.PACK_AB R11, RZ, R11 ;  /* 0x0000000bff0b723e */ /* 0x000fe400000010ff */
[----:B------:R-:W-:Y:S02]  /*15f30*/  F2FP.BF16.F32.PACK_AB R10, RZ, R12 ;  /* 0x0000000cff0a723e */ /* 0x000fe400000010ff */
[----:B------:R-:W-:Y:S02]  /*15f40*/  PRMT R12, R9, 0x7610, R12 ;  /* 0x00007610090c7816 */ /* 0x000fe4000000000c */
[C---:B------:R-:W-:Y:S01]  /*15f50*/  ISETP.GT.AND P5, PT, R0.reuse, 0x49, P3 ;  /* 0x000000490000780c */ /* 0x040fe20001fa4270 */
[----:B------:R-:W-:Y:S01]  /*15f60*/  @P1 STG.E.U16 desc[UR36][R6.64+0x82], R11 ;  /* 0x0000820b06001986 */ /* 0x000fe2000c101524 */
[----:B------:R-:W-:-:S02]  /*15f70*/  ISETP.GT.AND P0, PT, R0, 0x48, P2 ;  /* 0x000000480000780c */ /* 0x000fc40001704270 */
[C---:B------:R-:W-:Y:S01]  /*15f80*/  ISETP.GT.AND P1, PT, R0.reuse, 0x49, P2 ;  /* 0x000000490000780c */ /* 0x040fe20001724270 */
[----:B------:R0:W-:Y:S01]  /*15f90*/  @P4 STG.E.U16 desc[UR36][R4.64+0x90], R10 ;  /* 0x0000900a04004986 */ /* 0x0001e2000c101524 */
[----:B------:R-:W-:-:S07]  /*15fa0*/  ISETP.GT.AND P4, PT, R0, 0x50, P3 ;  /* 0x000000500000780c */ /* 0x000fce0001f84270 */
[----:B------:R1:W-:Y:S01]  /*15fb0*/  @P5 STG.E.U16 desc[UR36][R4.64+0x92], R12 ;  /* 0x0000920c04005986 */ /* 0x0003e2000c101524 */
[----:B------:R-:W-:-:S03]  /*15fc0*/  ISETP.GT.AND P5, PT, R0, 0x51, P3 ;  /* 0x000000510000780c */ /* 0x000fc60001fa4270 */
[----:B------:R3:W-:Y:S01]  /*15fd0*/  @P0 STG.E.U16 desc[UR36][R6.64+0x90], R13 ;  /* 0x0000900d06000986 */ /* 0x0007e2000c101524 */
[C---:B------:R-:W-:Y:S02]  /*15fe0*/  ISETP.GT.AND P0, PT, R0.reuse, 0x51, P2 ;  /* 0x000000510000780c */ /* 0x040fe40001704270 */
[----:B------:R-:W-:Y:S01]  /*15ff0*/  ISETP.GT.AND P6, PT, R0, 0x71, P3 ;  /* 0x000000710000780c */ /* 0x000fe20001fc4270 */
[----:B--2---:R-:W-:-:S05]  /*16000*/  FMUL R3, R3, R2 ;  /* 0x0000000203037220 */ /* 0x004fca0000400000 */
[----:B------:R-:W-:Y:S01]  /*16010*/  F2FP.BF16.F32.PACK_AB R9, RZ, R3 ;  /* 0x00000003ff09723e */ /* 0x000fe200000010ff */
[-C--:B----4-:R-:W-:Y:S01]  /*16020*/  FMUL R3, R8, R2.reuse ;  /* 0x0000000208037220 */ /* 0x090fe20000400000 */
[----:B------:R-:W-:-:S04]  /*16030*/  FMUL R8, R235, R2 ;  /* 0x00000002eb087220 */ /* 0x000fc80000400000 */
[----:B------:R-:W-:Y:S02]  /*16040*/  F2FP.BF16.F32.PACK_AB R3, RZ, R3 ;  /* 0x00000003ff03723e */ /* 0x000fe400000010ff */
[----:B0-----:R-:W-:Y:S02]  /*16050*/  PRMT R10, R9, 0x7610, R10 ;  /* 0x00007610090a7816 */ /* 0x001fe4000000000a */
[----:B------:R-:W-:Y:S01]  /*16060*/  PRMT R11, R3, 0x7610, R11 ;  /* 0x00007610030b7816 */ /* 0x000fe2000000000b */
[----:B------:R-:W-:Y:S01]  /*16070*/  FMUL R3, R233, R2 ;  /* 0x00000002e9037220 */ /* 0x000fe20000400000 */
[----:B------:R-:W-:Y:S01]  /*16080*/  F2FP.BF16.F32.PACK_AB R8, RZ, R8 ;  /* 0x00000008ff08723e */ /* 0x000fe200000010ff */
[----:B------:R-:W-:Y:S01]  /*16090*/  FMUL R9, R234, R2 ;  /* 0x00000002ea097220 */ /* 0x000fe20000400000 */
[----:B------:R0:W-:Y:S02]  /*160a0*/  @P1 STG.E.U16 desc[UR36][R6.64+0x92], R10 ;  /* 0x0000920a06001986 */ /* 0x0001e4000c101524 */
[----:B-1----:R-:W-:-:S02]  /*160b0*/  PRMT R12, R8, 0x7610, R12 ;  /* 0x00007610080c7816 */ /* 0x002fc4000000000c */
[----:B------:R-:W-:Y:S01]  /*160c0*/  F2FP.BF16.F32.PACK_AB R8, RZ, R3 ;  /* 0x00000003ff08723e */ /* 0x000fe200000010ff */
[-C--:B------:R-:W-:Y:S01]  /*160d0*/  FMUL R3, R232, R2.reuse ;  /* 0x00000002e8037220 */ /* 0x080fe20000400000 */
[C---:B------:R-:W-:Y:S02]  /*160e0*/  ISETP.GT.AND P1, PT, R0.reuse, 0x50, P2 ;  /* 0x000000500000780c */ /* 0x040fe40001724270 */
[----:B------:R-:W-:Y:S01]  /*160f0*/  F2FP.BF16.F32.PACK_AB R9, RZ, R9 ;  /* 0x00000009ff09723e */ /* 0x000fe200000010ff */
[----:B------:R1:W-:Y:S01]  /*16100*/  @P4 STG.E.U16 desc[UR36][R4.64+0xa0], R11 ;  /* 0x0000a00b04004986 */ /* 0x0003e2000c101524 */
[----:B------:R-:W-:Y:S02]  /*16110*/  ISETP.GT.AND P4, PT, R0, 0x58, P3 ;  /* 0x000000580000780c */ /* 0x000fe40001f84270 */
[----:B---3--:R-:W-:Y:S02]  /*16120*/  PRMT R13, R9, 0x7610, R13 ;  /* 0x00007610090d7816 */ /* 0x008fe4000000000d */
[----:B------:R-:W-:Y:S01]  /*16130*/  F2FP.BF16.F32.PACK_AB R9, RZ, R3 ;  /* 0x00000003ff09723e */ /* 0x000fe200000010ff */
[-C--:B------:R-:W-:Y:S01]  /*16140*/  FMUL R3, R230, R2.reuse ;  /* 0x00000002e6037220 */ /* 0x080fe20000400000 */
[----:B------:R-:W-:Y:S01]  /*16150*/  PRMT R14, R8, 0x7610, R14 ;  /* 0x00007610080e7816 */ /* 0x000fe2000000000e */
[----:B------:R-:W-:Y:S01]  /*16160*/  FMUL R8, R231, R2 ;  /* 0x00000002e7087220 */ /* 0x000fe20000400000 */
[----:B------:R2:W-:Y:S01]  /*16170*/  @P5 STG.E.U16 desc[UR36][R4.64+0xa2], R12 ;  /* 0x0000a20c04005986 */ /* 0x0005e2000c101524 */
[----:B------:R-:W-:-:S02]  /*16180*/  ISETP.GT.AND P5, PT, R0, 0x59, P3 ;  /* 0x000000590000780c */ /* 0x000fc40001fa4270 */
[----:B------:R-:W-:Y:S01]  /*16190*/  F2FP.BF16.F32.PACK_AB R3, RZ, R3 ;  /* 0x00000003ff03723e */ /* 0x000fe200000010ff */
[----:B------:R-:W-:Y:S01]  /*161a0*/  @P1 STG.E.U16 desc[UR36][R6.64+0xa0], R13 ;  /* 0x0000a00d06001986 */ /* 0x000fe2000c101524 */
[----:B0-----:R-:W-:Y:S01]  /*161b0*/  F2FP.BF16.F32.PACK_AB R10, RZ, R8 ;  /* 0x00000008ff0a723e */ /* 0x001fe200000010ff */
[-C--:B------:R-:W-:Y:S01]  /*161c0*/  FMUL R8, R229, R2.reuse ;  /* 0x00000002e5087220 */ /* 0x080fe20000400000 */
[----:B-1----:R-:W-:Y:S01]  /*161d0*/  PRMT R11, R3, 0x7610, R11 ;  /* 0x00007610030b7816 */ /* 0x002fe2000000000b */
[----:B------:R-:W-:Y:S01]  /*161e0*/  @P0 STG.E.U16 desc[UR36][R6.64+0xa2], R14 ;  /* 0x0000a20e06000986 */ /* 0x000fe2000c101524 */
[----:B------:R-:W-:Y:S01]  /*161f0*/  ISETP.GT.AND P0, PT, R0, 0x58, P2 ;  /* 0x000000580000780c */ /* 0x000fe20001704270 */
[----:B------:R-:W-:Y:S01]  /*16200*/  FMUL R3, R228, R2 ;  /* 0x00000002e4037220 */ /* 0x000fe20000400000 */
[C---:B------:R-:W-:Y:S01]  /*16210*/  ISETP.GT.AND P1, PT, R0.reuse, 0x59, P2 ;  /* 0x000000590000780c */ /* 0x040fe20001724270 */
[----:B------:R0:W-:Y:S01]  /*16220*/  @P4 STG.E.U16 desc[UR36][R4.64+0xb0], R9 ;  /* 0x0000b00904004986 */ /* 0x0001e2000c101524 */
[----:B------:R-:W-:-:S02]  /*16230*/  ISETP.GT.AND P4, PT, R0, 0x60, P3 ;  /* 0x000000600000780c */ /* 0x000fc40001f84270 */
[----:B------:R-:W-:Y:S01]  /*16240*/  F2FP.BF16.F32.PACK_AB R8, RZ, R8 ;  /* 0x00000008ff08723e */ /* 0x000fe200000010ff */
[----:B------:R1:W-:Y:S03]  /*16250*/  @P5 STG.E.U16 desc[UR36][R4.64+0xb2], R10 ;  /* 0x0000b20a04005986 */ /* 0x0003e6000c101524 */
[----:B--2---:R-:W-:Y:S02]  /*16260*/  PRMT R12, R8, 0x7610, R12 ;  /* 0x00007610080c7816 */ /* 0x004fe4000000000c */
[----:B0-----:R-:W-:Y:S01]  /*16270*/  F2FP.BF16.F32.PACK_AB R9, RZ, R3 ;  /* 0x00000003ff09723e */ /* 0x001fe200000010ff */
[-C--:B------:R-:W-:Y:S01]  /*16280*/  FMUL R3, R227, R2.reuse ;  /* 0x00000002e3037220 */ /* 0x080fe20000400000 */
[-C--:B------:R-:W-:Y:S02]  /*16290*/  FMUL R8, R226, R2.reuse ;  /* 0x00000002e2087220 */ /* 0x080fe40000400000 */
[----:B-1----:R-:W-:Y:S01]  /*162a0*/  PRMT R10, R9, 0x7610, R10 ;  /* 0x00007610090a7816 */ /* 0x002fe2000000000a */
[----:B------:R0:W-:Y:S01]  /*162b0*/  @P0 STG.E.U16 desc[UR36][R6.64+0xb0], R11 ;  /* 0x0000b00b06000986 */ /* 0x0001e2000c101524 */
[----:B------:R-:W-:Y:S01]  /*162c0*/  F2FP.BF16.F32.PACK_AB R3, RZ, R3 ;  /* 0x00000003ff03723e */ /* 0x000fe200000010ff */
[----:B------:R-:W-:Y:S01]  /*162d0*/  FMUL R9, R225, R2 ;  /* 0x00000002e1097220 */ /* 0x000fe20000400000 */
[C---:B------:R-:W-:Y:S01]  /*162e0*/  ISETP.GT.AND P5, PT, R0.reuse, 0x61, P3 ;  /* 0x000000610000780c */ /* 0x040fe20001fa4270 */
[----:B------:R1:W-:Y:S01]  /*162f0*/  @P1 STG.E.U16 desc[UR36][R6.64+0xb2], R12 ;  /* 0x0000b20c06001986 */ /* 0x0003e2000c101524 */
[----:B------:R-:W-:-:S03]  /*16300*/  ISETP.GT.AND P1, PT, R0, 0x60, P2 ;  /* 0x000000600000780c */ /* 0x000fc60001724270 */
[----:B------:R-:W-:Y:S01]  /*16310*/  @P4 STG.E.U16 desc[UR36][R4.64+0xc0], R10 ;  /* 0x0000c00a04004986 */ /* 0x000fe2000c101524 */
[----:B------:R-:W-:Y:S02]  /*16320*/  ISETP.GT.AND P4, PT, R0, 0x61, P2 ;  /* 0x000000610000780c */ /* 0x000fe40001784270 */
[----:B------:R-:W-:Y:S02]  /*16330*/  F2FP.BF16.F32.PACK_AB R8, RZ, R8 ;  /* 0x00000008ff08723e */ /* 0x000fe400000010ff */
[----:B0-----:R-:W-:Y:S01]  /*16340*/  PRMT R11, R3, 0x7610, R11 ;  /* 0x00007610030b7816 */ /* 0x001fe2000000000b */
[-C--:B------:R-:W-:Y:S01]  /*16350*/  FMUL R3, R224, R2.reuse ;  /* 0x00000002e0037220 */ /* 0x080fe20000400000 */
[----:B------:R-:W-:Y:S02]  /*16360*/  F2FP.BF16.F32.PACK_AB R9, RZ, R9 ;  /* 0x00000009ff09723e */ /* 0x000fe400000010ff */
[----:B-1----:R-:W-:Y:S02]  /*16370*/  PRMT R12, R8, 0x7610, R12 ;  /* 0x00007610080c7816 */ /* 0x002fe4000000000c */
[----:B------:R-:W-:Y:S01]  /*16380*/  F2FP.BF16.F32.PACK_AB R8, RZ, R3 ;  /* 0x00000003ff08723e */ /* 0x000fe200000010ff */
[----:B------:R-:W-:Y:S01]  /*16390*/  FMUL R3, R223, R2 ;  /* 0x00000002df037220 */ /* 0x000fe20000400000 */
[----:B------:R-:W-:Y:S01]  /*163a0*/  PRMT R13, R9, 0x7610, R13 ;  /* 0x00007610090d7816 */ /* 0x000fe2000000000d */
[----:B------:R0:W-:Y:S01]  /*163b0*/  @P5 STG.E.U16 desc[UR36][R4.64+0xc2], R11 ;  /* 0x0000c20b04005986 */ /* 0x0001e2000c101524 */
[----:B------:R-:W-:-:S02]  /*163c0*/  ISETP.GT.AND P0, PT, R0, 0x68, P3 ;  /* 0x000000680000780c */ /* 0x000fc40001f04270 */
[----:B------:R-:W-:Y:S01]  /*163d0*/  F2FP.BF16.F32.PACK_AB R9, RZ, R3 ;  /* 0x00000003ff09723e */ /* 0x000fe200000010ff */
[----:B------:R1:W-:Y:S01]  /*163e0*/  @P1 STG.E.U16 desc[UR36][R6.64+0xc0], R12 ;  /* 0x0000c00c06001986 */ /* 0x0003e2000c101524 */
[----:B------:R-:W-:-:S03]  /*163f0*/  FMUL R3, R221, R2 ;  /* 0x00000002dd037220 */ /* 0x000fc60000400000 */
[----:B------:R-:W-:Y:S01]  /*16400*/  @P4 STG.E.U16 desc[UR36][R6.64+0xc2], R13 ;  /* 0x0000c20d06004986 */ /* 0x000fe2000c101524 */
[----:B------:R-:W-:Y:S02]  /*16410*/  ISETP.GT.AND P4, PT, R0, 0x69, P3 ;  /* 0x000000690000780c */ /* 0x000fe40001f84270 */
[----:B------:R-:W-:Y:S01]  /*16420*/  PRMT R14, R8, 0x7610, R14 ;  /* 0x00007610080e7816 */ /* 0x000fe2000000000e */
[-C--:B------:R-:W-:Y:S01]  /*16430*/  FMUL R8, R222, R2.reuse ;  /* 0x00000002de087220 */ /* 0x080fe20000400000 */
[----:B------:R-:W-:Y:S02]  /*16440*/  F2FP.BF16.F32.PACK_AB R3, RZ, R3 ;  /* 0x00000003ff03723e */ /* 0x000fe400000010ff */
[----:B------:R-:W-:Y:S01]  /*16450*/  ISETP.GT.AND P1, PT, R0, 0x68, P2 ;  /* 0x000000680000780c */ /* 0x000fe20001724270 */
[----:B------:R-:W-:Y:S01]  /*16460*/  @P0 STG.E.U16 desc[UR36][R4.64+0xd0], R14 ;  /* 0x0000d00e04000986 */ /* 0x000fe2000c101524 */
[----:B0-----:R-:W-:Y:S01]  /*16470*/  PRMT R11, R3, 0x7610, R11 ;  /* 0x00007610030b7816 */ /* 0x001fe2000000000b */
[----:B------:R-:W-:Y:S01]  /*16480*/  FMUL R3, R219, R2 ;  /* 0x00000002db037220 */ /* 0x000fe20000400000 */
[----:B------:R-:W-:Y:S01]  /*16490*/  F2FP.BF16.F32.PACK_AB R10, RZ, R8 ;  /* 0x00000008ff0a723e */ /* 0x000fe200000010ff */
[----:B------:R-:W-:Y:S01]  /*164a0*/  FMUL R8, R220, R2 ;  /* 0x00000002dc087220 */ /* 0x000fe20000400000 */
[C---:B------:R-:W-:Y:S01]  /*164b0*/  ISETP.GT.AND P0, PT, R0.reuse, 0x69, P2 ;  /* 0x000000690000780c */ /* 0x040fe20001704270 */
[----:B------:R0:W-:Y:S01]  /*164c0*/  @P4 STG.E.U16 desc[UR36][R4.64+0xd2], R9 ;  /* 0x0000d20904004986 */ /* 0x0001e2000c101524 */
[----:B------:R-:W-:-:S02]  /*164d0*/  ISETP.GT.AND P5, PT, R0, 0x70, P3 ;  /* 0x000000700000780c */ /* 0x000fc40001fa4270 */
[----:B------:R-:W-:-:S04]  /*164e0*/  F2FP.BF16.F32.PACK_AB R8, RZ, R8 ;  /* 0x00000008ff08723e */ /* 0x000fc800000010ff */
[----:B-1----:R-:W-:Y:S02]  /*164f0*/  PRMT R12, R8, 0x7610, R12 ;  /* 0x00007610080c7816 */ /* 0x002fe4000000000c */
[----:B0-----:R-:W-:Y:S01]  /*16500*/  F2FP.BF16.F32.PACK_AB R9, RZ, R3 ;  /* 0x00000003ff09723e */ /* 0x001fe200000010ff */
[-C--:B------:R-:W-:Y:S01]  /*16510*/  FMUL R3, R218, R2.reuse ;  /* 0x00000002da037220 */ /* 0x080fe20000400000 */
[----:B------:R-:W-:Y:S01]  /*16520*/  FMUL R8, R217, R2 ;  /* 0x00000002d9087220 */ /* 0x000fe20000400000 */
[----:B------:R0:W-:Y:S03]  /*16530*/  @P1 STG.E.U16 desc[UR36][R6.64+0xd0], R10 ;  /* 0x0000d00a06001986 */ /* 0x0001e6000c101524 */
[----:B------:R-:W-:Y:S01]  /*16540*/  F2FP.BF16.F32.PACK_AB R3, RZ, R3 ;  /* 0x00000003ff03723e */ /* 0x000fe200000010ff */
[----:B------:R1:W-:Y:S01]  /*16550*/  @P0 STG.E.U16 desc[UR36][R6.64+0xd2], R11 ;  /* 0x0000d20b06000986 */ /* 0x0003e2000c101524 */
[----:B------:R-:W-:-:S02]  /*16560*/  ISETP.GT.AND P1, PT, R0, 0x70, P2 ;  /* 0x000000700000780c */ /* 0x000fc40001724270 */
[----:B------:R-:W-:Y:S01]  /*16570*/  F2FP.BF16.F32.PACK_AB R8, RZ, R8 ;  /* 0x00000008ff08723e */ /* 0x000fe200000010ff */
[----:B------:R2:W-:Y:S01]  /*16580*/  @P5 STG.E.U16 desc[UR36][R4.64+0xe0], R12 ;  /* 0x0000e00c04005986 */ /* 0x0005e2000c101524 */
[----:B0-----:R-:W-:Y:S01]  /*16590*/  PRMT R10, R9, 0x7610, R10 ;  /* 0x00007610090a7816 */ /* 0x001fe2000000000a */
[-C--:B------:R-:W-:Y:S01]  /*165a0*/  FMUL R9, R216, R2.reuse ;  /* 0x00000002d8097220 */ /* 0x080fe20000400000 */
[----:B-1----:R-:W-:Y:S01]  /*165b0*/  PRMT R11, R3, 0x7610, R11 ;  /* 0x00007610030b7816 */ /* 0x002fe2000000000b */
[----:B------:R-:W-:-:S03]  /*165c0*/  FMUL R3, R215, R2 ;  /* 0x00000002d7037220 */ /* 0x000fc60000400000 */
[----:B------:R-:W-:Y:S02]  /*165d0*/  F2FP.BF16.F32.PACK_AB R9, RZ, R9 ;  /* 0x00000009ff09723e */ /* 0x000fe400000010ff */
[----:B--2---:R-:W-:Y:S02]  /*165e0*/  PRMT R12, R8, 0x7610, R12 ;  /* 0x00007610080c7816 */ /* 0x004fe4000000000c */
[----:B------:R-:W-:Y:S01]  /*165f0*/  F2FP.BF16.F32.PACK_AB R8, RZ, R3 ;  /* 0x00000003ff08723e */ /* 0x000fe200000010ff */
[----:B------:R-:W-:Y:S01]  /*16600*/  FMUL R3, R214, R2 ;  /* 0x00000002d6037220 */ /* 0x000fe20000400000 */
[C---:B------:R-:W-:Y:S02]  /*16610*/  ISETP.GT.AND P4, PT, R0.reuse, 0x71, P2 ;  /* 0x000000710000780c */ /* 0x040fe40001784270 */
[----:B------:R-:W-:Y:S01]  /*16620*/  ISETP.GT.AND P5, PT, R0, 0x78, P3 ;  /* 0x000000780000780c */ /* 0x000fe20001fa4270 */
[----:B------:R0:W-:Y:S01]  /*16630*/  @P6 STG.E.U16 desc[UR36][R4.64+0xe2], R10 ;  /* 0x0000e20a04006986 */ /* 0x0001e2000c101524 */
[----:B------:R-:W-:-:S02]  /*16640*/  PRMT R13, R9, 0x7610, R13 ;  /* 0x00007610090d7816 */ /* 0x000fc4000000000d */
[----:B------:R-:W-:Y:S01]  /*16650*/  F2FP.BF16.F32.PACK_AB R9, RZ, R3 ;  /* 0x00000003ff09723e */ /* 0x000fe200000010ff */
[----:B------:R1:W-:Y:S01]  /*16660*/  @P1 STG.E.U16 desc[UR36][R6.64+0xe0], R11 ;  /* 0x0000e00b06001986 */ /* 0x0003e2000c101524 */
[----:B------:R-:W-:Y:S01]  /*16670*/  ISETP.GT.AND P0, PT, R0, 0x79, P3 ;  /* 0x000000790000780c */ /* 0x000fe20001f04270 */
[-C--:B------:R-:W-:Y:S01]  /*16680*/  FMUL R3, R212, R2.reuse ;  /* 0x00000002d4037220 */ /* 0x080fe20000400000 */
[----:B------:R-:W-:Y:S02]  /*16690*/  ISETP.GT.AND P1, PT, R0, 0x78, P2 ;  /* 0x000000780000780c */ /* 0x000fe40001724270 */
[----:B------:R-:W-:Y:S01]  /*166a0*/  PRMT R14, R8, 0x7610, R14 ;  /* 0x00007610080e7816 */ /* 0x000fe2000000000e */
[----:B------:R-:W-:Y:S01]  /*166b0*/  FMUL R8, R213, R2 ;  /* 0x00000002d5087220 */ /* 0x000fe20000400000 */
[----:B------:R-:W-:Y:S01]  /*166c0*/  F2FP.BF16.F32.PACK_AB R3, RZ, R3 ;  /* 0x00000003ff03723e */ /* 0x000fe200000010ff */
[----:B------:R2:W-:Y:S01]  /*166d0*/  @P4 STG.E.U16 desc[UR36][R6.64+0xe2], R12 ;  /* 0x0000e20c06004986 */ /* 0x0005e2000c101524 */
[----:B------:R-:W-:-:S02]  /*166e0*/  ISETP.GT.AND P4, PT, R0, 0x79, P2 ;  /* 0x000000790000780c */ /* 0x000fc40001784270 */
[----:B0-----:R-:W-:Y:S01]  /*166f0*/  F2FP.BF16.F32.PACK_AB R10, RZ, R8 ;  /* 0x00000008ff0a723e */ /* 0x001fe200000010ff */
[----:B------:R-:W-:Y:S01]  /*16700*/  @P5 STG.E.U16 desc[UR36][R4.64+0xf0], R13 ;  /* 0x0000f00d04005986 */ /* 0x000fe2000c101524 */
[----:B-1----:R-:W-:Y:S01]  /*16710*/  PRMT R11, R3, 0x7610, R11 ;  /* 0x00007610030b7816 */ /* 0x002fe2000000000b */
[-C--:B------:R-:W-:Y:S01]  /*16720*/  FMUL R3, R210, R2.reuse ;  /* 0x00000002d2037220 */ /* 0x080fe20000400000 */
[----:B------:R-:W-:Y:S01]  /*16730*/  FMUL R8, R211, R2 ;  /* 0x00000002d3087220 */ /* 0x000fe20000400000 */
[C---:B------:R-:W-:Y:S01]  /*16740*/  ISETP.GT.AND P5, PT, R0.reuse, 0x80, P3 ;  /* 0x000000800000780c */ /* 0x040fe20001fa4270 */
[----:B------:R-:W-:Y:S01]  /*16750*/  @P0 STG.E.U16 desc[UR36][R4.64+0xf2], R14 ;  /* 0x0000f20e04000986 */ /* 0x000fe2000c101524 */
[----:B------:R-:W-:-:S03]  /*16760*/  ISETP.GT.AND P6, PT, R0, 0x81, P3 ;  /* 0x000000810000780c */ /* 0x000fc60001fc4270 */
[----:B------:R0:W-:Y:S01]  /*16770*/  @P1 STG.E.U16 desc[UR36][R6.64+0xf0], R9 ;  /* 0x0000f00906001986 */ /* 0x0001e2000c101524 */
[----:B------:R-:W-:-:S04]  /*16780*/  F2FP.BF16.F32.PACK_AB R8, RZ, R8 ;  /* 0x00000008ff08723e */ /* 0x000fc800000010ff */
[----:B--2---:R-:W-:Y:S01]  /*16790*/  PRMT R12, R8, 0x7610, R12 ;  /* 0x00007610080c7816 */ /* 0x004fe2000000000c */
[-C--:B------:R-:W-:Y:S01]  /*167a0*/  FMUL R8, R208, R2.reuse ;  /* 0x00000002d0087220 */ /* 0x080fe20000400000 */
[----:B0-----:R-:W-:Y:S01]  /*167b0*/  F2FP.BF16.F32.PACK_AB R9, RZ, R3 ;  /* 0x00000003ff09723e */ /* 0x001fe200000010ff */
[----:B------:R-:W-:Y:S01]  /*167c0*/  FMUL R3, R209, R2 ;  /* 0x00000002d1037220 */ /* 0x000fe20000400000 */
[----:B------:R0:W-:Y:S01]  /*167d0*/  @P4 STG.E.U16 desc[UR36][R6.64+0xf2], R10 ;  /* 0x0000f20a06004986 */ /* 0x0001e2000c101524 */
[----:B------:R-:W-:-:S03]  /*167e0*/  ISETP.GT.AND P0, PT, R0, 0x80, P2 ;  /* 0x000000800000780c */ /* 0x000fc60001704270 */
[----:B------:R-:W-:Y:S01]  /*167f0*/  F2FP.BF16.F32.PACK_AB R3, RZ, R3 ;  /* 0x00000003ff03723e */ /* 0x000fe200000010ff */
[----:B------:R1:W-:Y:S01]  /*16800*/  @P5 STG.E.U16 desc[UR36][R4.64+0x100], R11 ;  /* 0x0001000b04005986 */ /* 0x0003e2000c101524 */
[----:B------:R-:W-:Y:S02]  /*16810*/  ISETP.GT.AND P1, PT, R0, 0x81, P2 ;  /* 0x000000810000780c */ /* 0x000fe40001724270 */
[----:B------:R-:W-:Y:S01]  /*16820*/  F2FP.BF16.F32.PACK_AB R8, RZ, R8 ;  /* 0x00000008ff08723e */ /* 0x000fe200000010ff */
[----:B------:R2:W-:Y:S01]  /*16830*/  @P6 STG.E.U16 desc[UR36][R4.64+0x102], R12 ;  /* 0x0001020c04006986 */ /* 0x0005e2000c101524 */
[----:B0-----:R-:W-:Y:S01]  /*16840*/  PRMT R10, R9, 0x7610, R10 ;  /* 0x00007610090a7816 */ /* 0x001fe2000000000a */
[-C--:B------:R-:W-:Y:S01]  /*16850*/  FMUL R9, R207, R2.reuse ;  /* 0x00000002cf097220 */ /* 0x080fe20000400000 */
[----:B-1----:R-:W-:Y:S01]  /*16860*/  PRMT R11, R3, 0x7610, R11 ;  /* 0x00007610030b7816 */ /* 0x002fe2000000000b */
[----:B------:R-:W-:Y:S01]  /*16870*/  FMUL R3, R206, R2 ;  /* 0x00000002ce037220 */ /* 0x000fe20000400000 */
[----:B------:R-:W-:-:S02]  /*16880*/  ISETP.GT.AND P4, PT, R0, 0x88, P3 ;  /* 0x000000880000780c */ /* 0x000fc40001f84270 */
[----:B--2---:R-:W-:Y:S02]  /*16890*/  PRMT R12, R8, 0x7610, R12 ;  /* 0x00007610080c7816 */ /* 0x004fe4000000000c */
[----:B------:R-:W-:Y:S01]  /*168a0*/  F2FP.BF16.F32.PACK_AB R8, RZ, R3 ;  /* 0x00000003ff08723e */ /* 0x000fe200000010ff */
[-C--:B------:R-:W-:Y:S01]  /*168b0*/  FMUL R3, R205, R2.reuse ;  /* 0x00000002cd037220 */ /* 0x080fe20000400000 */
[----:B------:R-:W-:Y:S02]  /*168c0*/  F2FP.BF16.F32.PACK_AB R9, RZ, R9 ;  /* 0x00000009ff09723e */ /* 0x000fe400000010ff */
[C---:B------:R-:W-:Y:S01]  /*168d0*/  ISETP.GT.AND P5, PT, R0.reuse, 0x89, P3 ;  /* 0x000000890000780c */ /* 0x040fe20001fa4270 */
[----:B------:R0:W-:Y:S01]  /*168e0*/  @P0 STG.E.U16 desc[UR36][R6.64+0x100], R10 ;  /* 0x0001000a06000986 */ /* 0x0001e2000c101524 */
[----:B------:R-:W-:Y:S02]  /*168f0*/  PRMT R13, R9, 0x7610, R13 ;  /* 0x00007610090d7816 */ /* 0x000fe4000000000d */
[----:B------:R-:W-:Y:S01]  /*16900*/  F2FP.BF16.F32.PACK_AB R9, RZ, R3 ;  /* 0x00000003ff09723e */ /* 0x000fe200000010ff */
[----:B------:R1:W-:Y:S01]  /*16910*/  @P1 STG.E.U16 desc[UR36][R6.64+0x102], R11 ;  /* 0x0001020b06001986 */ /* 0x0003e2000c101524 */
[C---:B------:R-:W-:Y:S01]  /*16920*/  ISETP.GT.AND P0, PT, R0.reuse, 0x88, P2 ;  /* 0x000000880000780c */ /* 0x040fe20001704270 */
[----:B------:R-:W-:Y:S01]  /*16930*/  FMUL R3, R203, R2 ;  /* 0x00000002cb037220 */ /* 0x000fe20000400000 */
[----:B------:R-:W-:-:S02]  /*16940*/  ISETP.GT.AND P1, PT, R0, 0x89, P2 ;  /* 0x000000890000780c */ /* 0x000fc40001724270 */
[----:B------:R-:W-:Y:S01]  /*16950*/  PRMT R14, R8, 0x7610, R14 ;  /* 0x00007610080e7816 */ /* 0x000fe2000000000e */
[----:B------:R-:W-:Y:S01]  /*16960*/  FMUL R8, R204, R2 ;  /* 0x00000002cc087220 */ /* 0x000fe20000400000 */
[----:B------:R-:W-:Y:S01]  /*16970*/  F2FP.BF16.F32.PACK_AB R3, RZ, R3 ;  /* 0x00000003ff03723e */ /* 0x000fe200000010ff */
[----:B------:R2:W-:Y:S01]  /*16980*/  @P4 STG.E.U16 desc[UR36][R4.64+0x110], R12 ;  /* 0x0001100c04004986 */ /* 0x0005e2000c101524 */
[----:B------:R-:W-:Y:S02]  /*16990*/  ISETP.GT.AND P4, PT, R0, 0x90, P3 ;  /* 0x000000900000780c */ /* 0x000fe40001f84270 */
        /* <DEDUP_REMOVED lines=9> */
[----:B------:R-:W-:Y:S02]  /*16a30*/  F2FP.BF16.F32.PACK_AB R8, RZ, R8 ;  /* 0x00000008ff08723e */ /* 0x000fe400000010ff */
[----:B------:R-:W-:Y:S01]  /*16a40*/  ISETP.GT.AND P1, PT, R0, 0x91, P2 ;  /* 0x000000910000780c */ /* 0x000fe20001724270 */
[----:B------:R1:W-:Y:S01]  /*16a50*/  @P4 STG.E.U16 desc[UR36][R4.64+0x120], R10 ;  /* 0x0001200a04004986 */ /* 0x0003e2000c101524 */
[----:B--2---:R-:W-:Y:S01]  /*16a60*/  PRMT R12, R8, 0x7610, R12 ;  /* 0x00007610080c7816 */ /* 0x004fe2000000000c */
[-C--:B------:R-:W-:Y:S01]  /*16a70*/  FMUL R8, R199, R2.reuse ;  /* 0x00000002c7087220 */ /* 0x080fe20000400000 */
[----:B0-----:R-:W-:Y:S01]  /*16a80*/  F2FP.BF16.F32.PACK_AB R9, RZ, R3 ;  /* 0x00000003ff09723e */ /* 0x001fe200000010ff */
[----:B------:R-:W-:Y:S01]  /*16a90*/  FMUL R3, R200, R2 ;  /* 0x00000002c8037220 */ /* 0x000fe20000400000 */
[----:B------:R-:W-:Y:S01]  /*16aa0*/  ISETP.GT.AND P4, PT, R0, 0x98, P3 ;  /* 0x000000980000780c */ /* 0x000fe20001f84270 */
[----:B------:R0:W-:Y:S03]  /*16ab0*/  @P5 STG.E.U16 desc[UR36][R4.64+0x122], R11 ;  /* 0x0001220b04005986 */ /* 0x0001e6000c101524 */
[----:B------:R-:W-:-:S02]  /*16ac0*/  F2FP.BF16.F32.PACK_AB R3, RZ, R3 ;  /* 0x00000003ff03723e */ /* 0x000fc400000010ff */
[----:B-1----:R-:W-:Y:S01]  /*16ad0*/  PRMT R10, R9, 0x7610, R10 ;  /* 0x00007610090a7816 */ /* 0x002fe2000000000a */
[----:B------:R-:W-:Y:S01]  /*16ae0*/  FMUL R9, R198, R2 ;  /* 0x00000002c6097220 */ /* 0x000fe20000400000 */
[----:B------:R-:W-:Y:S01]  /*16af0*/  F2FP.BF16.F32.PACK_AB R8, RZ, R8 ;  /* 0x00000008ff08723e */ /* 0x000fe200000010ff */
[----:B------:R1:W-:Y:S01]  /*16b00*/  @P0 STG.E.U16 desc[UR36][R6.64+0x120], R12 ;  /* 0x0001200c06000986 */ /* 0x0003e2000c101524 */
[----:B0-----:R-:W-:Y:S01]  /*16b10*/  PRMT R11, R3, 0x7610, R11 ;  /* 0x00007610030b7816 */ /* 0x001fe2000000000b */
[----:B------:R-:W-:Y:S01]  /*16b20*/  FMUL R3, R197, R2 ;  /* 0x00000002c5037220 */ /* 0x000fe20000400000 */
[C---:B------:R-:W-:Y:S01]  /*16b30*/  ISETP.GT.AND P5, PT, R0.reuse, 0x99, P3 ;  /* 0x000000990000780c */ /* 0x040fe20001fa4270 */
[----:B------:R0:W-:Y:S01]  /*16b40*/  @P1 STG.E.U16 desc[UR36][R6.64+0x122], R10 ;  /* 0x0001220a06001986 */ /* 0x0001e2000c101524 */
[----:B------:R-:W-:Y:S02]  /*16b50*/  ISETP.GT.AND P1, PT, R0, 0x98, P2 ;  /* 0x000000980000780c */ /* 0x000fe40001724270 */
[----:B------:R-:W-:-:S02]  /*16b60*/  F2FP.BF16.F32.PACK_AB R9, RZ, R9 ;  /* 0x00000009ff09723e */ /* 0x000fc400000010ff */
[----:B-1----:R-:W-:Y:S02]  /*16b70*/  PRMT R12, R8, 0x7610, R12 ;  /* 0x00007610080c7816 */ /* 0x002fe4000000000c */
[----:B------:R-:W-:Y:S01]  /*16b80*/  F2FP.BF16.F32.PACK_AB R8, RZ, R3 ;  /* 0x00000003ff08723e */ /* 0x000fe200000010ff */
[-C--:B------:R-:W-:Y:S01]  /*16b90*/  FMUL R3, R196, R2.reuse ;  /* 0x00000002c4037220 */ /* 0x080fe20000400000 */
[C---:B------:R-:W-:Y:S01]  /*16ba0*/  ISETP.GT.AND P0, PT, R0.reuse, 0x99, P2 ;  /* 0x000000990000780c */ /* 0x040fe20001704270 */
[----:B------:R1:W-:Y:S01]  /*16bb0*/  @P4 STG.E.U16 desc[UR36][R4.64+0x130], R11 ;  /* 0x0001300b04004986 */ /* 0x0003e2000c101524 */
[----:B------:R-:W-:Y:S02]  /*16bc0*/  ISETP.GT.AND P4, PT, R0, 0xa0, P3 ;  /* 0x000000a00000780c */ /* 0x000fe40001f84270 */
[----:B------:R-:W-:Y:S02]  /*16bd0*/  PRMT R13, R9, 0x7610, R13 ;  /* 0x00007610090d7816 */ /* 0x000fe4000000000d */
        /* <DEDUP_REMOVED lines=68> */
[----:B------:R-:W-:Y:S02]  /*17020*/  ISETP.GT.AND P1, PT, R0, 0xb8, P2 ;  /* 0x000000b80000780c */ /* 0x000fe40001724270 */
[----:B------:R-:W-:Y:S02]  /*17030*/  F2FP.BF16.F32.PACK_AB R8, RZ, R8 ;  /* 0x00000008ff08723e */ /* 0x000fe400000010ff */
[----:B0-----:R-:W-:Y:S01]  /*17040*/  PRMT R10, R9, 0x7610, R10 ;  /* 0x00007610090a7816 */ /* 0x001fe2000000000a */
[-C--:B------:R-:W-:Y:S01]  /*17050*/  FMUL R9, R180, R2.reuse ;  /* 0x00000002b4097220 */ /* 0x080fe20000400000 */
[----:B-1----:R-:W-:Y:S01]  /*17060*/  PRMT R11, R3, 0x7610, R11 ;  /* 0x00007610030b7816 */ /* 0x002fe2000000000b */
[----:B------:R-:W-:Y:S01]  /*17070*/  FMUL R3, R179, R2 ;  /* 0x00000002b3037220 */ /* 0x000fe20000400000 */
[----:B------:R0:W-:Y:S02]  /*17080*/  @P5 STG.E.U16 desc[UR36][R4.64+0x170], R12 ;  /* 0x0001700c04005986 */ /* 0x0001e4000c101524 */
[----:B------:R-:W-:-:S02]  /*17090*/  F2FP.BF16.F32.PACK_AB R9, RZ, R9 ;  /* 0x00000009ff09723e */ /* 0x000fc400000010ff */
[C---:B------:R-:W-:Y:S02]  /*170a0*/  ISETP.GT.AND P4, PT, R0.reuse, 0xb9, P2 ;  /* 0x000000b90000780c */ /* 0x040fe40001784270 */
[----:B------:R-:W-:Y:S02]  /*170b0*/  ISETP.GT.AND P5, PT, R0, 0xc0, P3 ;  /* 0x000000c00000780c */ /* 0x000fe40001fa4270 */
[----:B0-----:R-:W-:Y:S02]  /*170c0*/  PRMT R12, R8, 0x7610, R12 ;  /* 0x00007610080c7816 */ /* 0x001fe4000000000c */
[----:B------:R-:W-:Y:S01]  /*170d0*/  F2FP.BF16.F32.PACK_AB R8, RZ, R3 ;  /* 0x00000003ff08723e */ /* 0x000fe200000010ff */
[----:B------:R-:W-:Y:S01]  /*170e0*/  FMUL R3, R178, R2 ;  /* 0x00000002b2037220 */ /* 0x000fe20000400000 */
[----:B------:R-:W-:Y:S01]  /*170f0*/  PRMT R13, R9, 0x7610, R13 ;  /* 0x00007610090d7816 */ /* 0x000fe2000000000d */
[----:B------:R0:W-:Y:S01]  /*17100*/  @P6 STG.E.U16 desc[UR36][R4.64+0x172], R10 ;  /* 0x0001720a04006986 */ /* 0x0001e2000c101524 */
[----:B------:R-:W-:-:S02]  /*17110*/  ISETP.GT.AND P0, PT, R0, 0xc1, P3 ;  /* 0x000000c10000780c */ /* 0x000fc40001f04270 */
[----:B------:R-:W-:Y:S01]  /*17120*/  F2FP.BF16.F32.PACK_AB R9, RZ, R3 ;  /* 0x00000003ff09723e */ /* 0x000fe200000010ff */
[----:B------:R1:W-:Y:S01]  /*17130*/  @P1 STG.E.U16 desc[UR36][R6.64+0x170], R11 ;  /* 0x0001700b06001986 */ /* 0x0003e2000c101524 */
[-C--:B------:R-:W-:Y:S01]  /*17140*/  FMUL R3, R176, R2.reuse ;  /* 0x00000002b0037220 */ /* 0x080fe20000400000 */
[----:B------:R-:W-:Y:S02]  /*17150*/  ISETP.GT.AND P1, PT, R0, 0xc0, P2 ;  /* 0x000000c00000780c */ /* 0x000fe40001724270 */
        /* <DEDUP_REMOVED lines=40> */
[C---:B------:R-:W-:Y:S01]  /*173e0*/  ISETP.GT.AND P0, PT, R0.reuse, 0xd0, P2 ;  /* 0x000000d00000780c */ /* 0x040fe20001704270 */
        /* <DEDUP_REMOVED lines=11> */
[----:B------:R-:W-:Y:S01]  /*174a0*/  ISETP.GT.AND P5, PT, R0, 0xd9, P3 ;  /* 0x000000d90000780c */ /* 0x000fe20001fa4270 */
[----:B------:R-:W-:Y:S01]  /*174b0*/  FMUL R8, R166, R2 ;  /* 0x00000002a6087220 */ /* 0x000fe20000400000 */
[----:B------:R-:W-:Y:S01]  /*174c0*/  @P0 STG.E.U16 desc[UR36][R6.64+0x1a0], R14 ;  /* 0x0001a00e06000986 */ /* 0x000fe2000c101524 */
[----:B------:R-:W-:-:S03]  /*174d0*/  ISETP.GT.AND P0, PT, R0, 0xd8, P2 ;  /* 0x000000d80000780c */ /* 0x000fc60001704270 */
[----:B------:R0:W-:Y:S01]  /*174e0*/  @P1 STG.E.U16 desc[UR36][R6.64+0x1a2], R9 ;  /* 0x0001a20906001986 */ /* 0x0001e2000c101524 */
[----:B------:R-:W-:Y:S02]  /*174f0*/  F2FP.BF16.F32.PACK_AB R8, RZ, R8 ;  /* 0x00000008ff08723e */ /* 0x000fe400000010ff */
[----:B------:R-:W-:Y:S02]  /*17500*/  ISETP.GT.AND P1, PT, R0, 0xd9, P2 ;  /* 0x000000d90000780c */ /* 0x000fe40001724270 */
        /* <DEDUP_REMOVED lines=16> */
[----:B------:R1:W-:Y:S01]  /*17610*/  @P1 STG.E.U16 desc[UR36][R6.64+0x1b2], R10 ;  /* 0x0001b20a06001986 */ /* 0x0003e2000c101524 */
[----:B------:R-:W-:Y:S02]  /*17620*/  ISETP.GT.AND P1, PT, R0, 0xe0, P2 ;  /* 0x000000e00000780c */ /* 0x000fe40001724270 */
[----:B0-----:R-:W-:Y:S02]  /*17630*/  PRMT R12, R8, 0x7610, R12 ;  /* 0x00007610080c7816 */ /* 0x001fe4000000000c */
[----:B------:R-:W-:Y:S01]  /*17640*/  F2FP.BF16.F32.PACK_AB R8, RZ, R3 ;  /* 0x00000003ff08723e */ /* 0x000fe200000010ff */
[-C--:B------:R-:W-:Y:S01]  /*17650*/  FMUL R3, R160, R2.reuse ;  /* 0x00000002a0037220 */ /* 0x080fe20000400000 */
[----:B------:R-:W-:Y:S01]  /*17660*/  ISETP.GT.AND P0, PT, R0, 0xe1, P2 ;  /* 0x000000e10000780c */ /* 0x000fe20001704270 */
[----:B------:R0:W-:Y:S01]  /*17670*/  @P4 STG.E.U16 desc[UR36][R4.64+0x1c0], R11 ;  /* 0x0001c00b04004986 */ /* 0x0001e2000c101524 */
[----:B-1----:R-:W-:Y:S02]  /*17680*/  PRMT R10, R9, 0x7610, R10 ;  /* 0x00007610090a7816 */ /* 0x002fe4000000000a */
[----:B------:R-:W-:Y:S01]  /*17690*/  PRMT R13, R8, 0x7610, R13 ;  /* 0x00007610080d7816 */ /* 0x000fe2000000000d */
[----:B------:R-:W-:Y:S01]  /*176a0*/  @P5 STG.E.U16 desc[UR36][R4.64+0x1c2], R12 ;  /* 0x0001c20c04005986 */ /* 0x000fe2000c101524 */
[----:B------:R-:W-:Y:S01]  /*176b0*/  FMUL R8, R159, R2 ;  /* 0x000000029f087220 */ /* 0x000fe20000400000 */
[----:B------:R-:W-:-:S02]  /*176c0*/  ISETP.GT.AND P4, PT, R0, 0xe8, P3 ;  /* 0x000000e80000780c */ /* 0x000fc40001f84270 */
[----:B------:R-:W-:Y:S01]  /*176d0*/  F2FP.BF16.F32.PACK_AB R9, RZ, R3 ;  /* 0x00000003ff09723e */ /* 0x000fe200000010ff */
[----:B------:R-:W-:Y:S01]  /*176e0*/  FMUL R3, R158, R2 ;  /* 0x000000029e037220 */ /* 0x000fe20000400000 */
[C---:B------:R-:W-:Y:S02]  /*176f0*/  ISETP.GT.AND P5, PT, R0.reuse, 0xe9, P3 ;  /* 0x000000e90000780c */ /* 0x040fe40001fa4270 */
[----:B------:R-:W-:Y:S02]  /*17700*/  ISETP.GT.AND P6, PT, R0, 0xe8, P2 ;  /* 0x000000e80000780c */ /* 0x000fe400017c4270 */
[----:B------:R-:W-:Y:S01]  /*17710*/  F2FP.BF16.F32.PACK_AB R8, RZ, R8 ;  /* 0x00000008ff08723e */ /* 0x000fe200000010ff */
[----:B------:R1:W-:Y:S01]  /*17720*/  @P1 STG.E.U16 desc[UR36][R6.64+0x1c0], R10 ;  /* 0x0001c00a06001986 */ /* 0x0003e2000c101524 */
[----:B------:R-:W-:Y:S02]  /*17730*/  F2FP.BF16.F32.PACK_AB R3, RZ, R3 ;  /* 0x00000003ff03723e */ /* 0x000fe400000010ff */
[----:B0-----:R-:W-:-:S02]  /*17740*/  PRMT R11, R8, 0x7610, R11 ;  /* 0x00007610080b7816 */ /* 0x001fc4000000000b */
[----:B------:R-:W-:Y:S01]  /*17750*/  PRMT R18, R3, 0x7610, R18 ;  /* 0x0000761003127816 */ /* 0x000fe20000000012 */
[----:B------:R0:W-:Y:S01]  /*17760*/  @P0 STG.E.U16 desc[UR36][R6.64+0x1c2], R13 ;  /* 0x0001c20d06000986 */ /* 0x0001e2000c101524 */
[----:B-1----:R-:W-:Y:S01]  /*17770*/  PRMT R10, R9, 0x7610, R10 ;  /* 0x00007610090a7816 */ /* 0x002fe2000000000a */
[----:B------:R-:W-:-:S04]  /*17780*/  FMUL R3, R157, R2 ;  /* 0x000000029d037220 */ /* 0x000fc80000400000 */
[----:B------:R-:W-:Y:S01]  /*17790*/  @P4 STG.E.U16 desc[UR36][R4.64+0x1d0], R10 ;  /* 0x0001d00a04004986 */ /* 0x000fe2000c101524 */
[----:B------:R-:W-:-:S03]  /*177a0*/  ISETP.GT.AND P4, PT, R0, 0xe9, P2 ;  /* 0x000000e90000780c */ /* 0x000fc60001784270 */
[----:B------:R1:W-:Y:S01]  /*177b0*/  @P5 STG.E.U16 desc[UR36][R4.64+0x1d2], R11 ;  /* 0x0001d20b04005986 */ /* 0x0003e2000c101524 */
[----:B------:R-:W-:-:S03]  /*177c0*/  ISETP.GT.AND P5, PT, R0, 0xf0, P3 ;  /* 0x000000f00000780c */ /* 0x000fc60001fa4270 */
[----:B------:R-:W-:Y:S01]  /*177d0*/  @P6 STG.E.U16 desc[UR36][R6.64+0x1d0], R18 ;  /* 0x0001d01206006986 */ /* 0x000fe2000c101524 */
[----:B------:R-:W-:Y:S01]  /*177e0*/  ISETP.GT.AND P6, PT, R0, 0xf1, P3 ;  /* 0x000000f10000780c */ /* 0x000fe20001fc4270 */
[-C--:B------:R-:W-:Y:S01]  /*177f0*/  FMUL R8, R156, R2.reuse ;  /* 0x000000029c087220 */ /* 0x080fe20000400000 */
[----:B------:R-:W-:Y:S01]  /*17800*/  FMUL R9, R155, R2 ;  /* 0x000000029b097220 */ /* 0x000fe20000400000 */
[----:B0-----:R-:W-:-:S03]  /*17810*/  F2FP.BF16.F32.PACK_AB R13, RZ, R3 ;  /* 0x00000003ff0d723e */ /* 0x001fc600000010ff */
[----:B------:R-:W-:Y:S02]  /*17820*/  F2FP.BF16.F32.PACK_AB R14, RZ, R8 ;  /* 0x00000008ff0e723e */ /* 0x000fe400000010ff */
[----:B------:R-:W-:Y:S01]  /*17830*/  F2FP.BF16.F32.PACK_AB R15, RZ, R9 ;  /* 0x00000009ff0f723e */ /* 0x000fe200000010ff */
[----:B------:R-:W-:Y:S01]  /*17840*/  @P4 STG.E.U16 desc[UR36][R6.64+0x1d2], R13 ;  /* 0x0001d20d06004986 */ /* 0x000fe2000c101524 */
[----:B------:R-:W-:-:S03]  /*17850*/  ISETP.GT.AND P4, PT, R0, 0xf1, P2 ;  /* 0x000000f10000780c */ /* 0x000fc60001784270 */
[----:B------:R-:W-:Y:S04]  /*17860*/  @P5 STG.E.U16 desc[UR36][R4.64+0x1e0], R14 ;  /* 0x0001e00e04005986 */ /* 0x000fe8000c101524 */
[----:B------:R-:W-:Y:S01]  /*17870*/  @P6 STG.E.U16 desc[UR36][R4.64+0x1e2], R15 ;  /* 0x0001e20f04006986 */ /* 0x000fe2000c101524 */
[----:B------:R-:W-:Y:S01]  /*17880*/  ISETP.GT.AND P6, PT, R0, 0xf0, P2 ;  /* 0x000000f00000780c */ /* 0x000fe200017c4270 */
[-C--:B-1----:R-:W-:Y:S01]  /*17890*/  FMUL R11, R154, R2.reuse ;  /* 0x000000029a0b7220 */ /* 0x082fe20000400000 */
[----:B------:R-:W-:-:S04]  /*178a0*/  FMUL R12, R23, R2 ;  /* 0x00000002170c7220 */ /* 0x000fc80000400000 */
[----:B------:R-:W-:Y:S02]  /*178b0*/  F2FP.BF16.F32.PACK_AB R11, RZ, R11 ;  /* 0x0000000bff0b723e */ /* 0x000fe400000010ff */
[----:B------:R-:W-:Y:S02]  /*178c0*/  F2FP.BF16.F32.PACK_AB R12, RZ, R12 ;  /* 0x0000000cff0c723e */ /* 0x000fe400000010ff */
[C---:B------:R-:W-:Y:S02]  /*178d0*/  ISETP.GT.AND P5, PT, R0.reuse, 0xf8, P3 ;  /* 0x000000f80000780c */ /* 0x040fe40001fa4270 */
[----:B------:R-:W-:Y:S01]  /*178e0*/  ISETP.GT.AND P3, PT, R0, 0xf9, P3 ;  /* 0x000000f90000780c */ /* 0x000fe20001f64270 */
[----:B------:R-:W-:Y:S01]  /*178f0*/  @P6 STG.E.U16 desc[UR36][R6.64+0x1e0], R11 ;  /* 0x0001e00b06006986 */ /* 0x000fe2000c101524 */
[----:B------:R-:W-:-:S03]  /*17900*/  FMUL R10, R22, R2 ;  /* 0x00000002160a7220 */ /* 0x000fc60000400000 */
[----:B------:R0:W-:Y:S01]  /*17910*/  @P4 STG.E.U16 desc[UR36][R6.64+0x1e2], R12 ;  /* 0x0001e20c06004986 */ /* 0x0001e2000c101524 */
[----:B------:R-:W-:Y:S01]  /*17920*/  ISETP.GT.AND P4, PT, R0, 0xf8, P2 ;  /* 0x000000f80000780c */ /* 0x000fe20001784270 */
[-C--:B------:R-:W-:Y:S01]  /*17930*/  FMUL R9, R21, R2.reuse ;  /* 0x0000000215097220 */ /* 0x080fe20000400000 */
[-C--:B------:R-:W-:Y:S01]  /*17940*/  FMUL R8, R19, R2.reuse ;  /* 0x0000000213087220 */ /* 0x080fe20000400000 */
[----:B------:R-:W-:Y:S01]  /*17950*/  FMUL R3, R20, R2 ;  /* 0x0000000214037220 */ /* 0x000fe20000400000 */
[----:B------:R-:W-:Y:S02]  /*17960*/  F2FP.BF16.F32.PACK_AB R10, RZ, R10 ;  /* 0x0000000aff0a723e */ /* 0x000fe400000010ff */
[----:B------:R-:W-:Y:S02]  /*17970*/  ISETP.GT.AND P2, PT, R0, 0xf9, P2 ;  /* 0x000000f90000780c */ /* 0x000fe40001744270 */
[----:B------:R-:W-:Y:S02]  /*17980*/  F2FP.BF16.F32.PACK_AB R9, RZ, R9 ;  /* 0x00000009ff09723e */ /* 0x000fe400000010ff */
[----:B------:R-:W-:-:S02]  /*17990*/  F2FP.BF16.F32.PACK_AB R8, RZ, R8 ;  /* 0x00000008ff08723e */ /* 0x000fc400000010ff */
[----:B------:R-:W-:Y:S01]  /*179a0*/  F2FP.BF16.F32.PACK_AB R3, RZ, R3 ;  /* 0x00000003ff03723e */ /* 0x000fe200000010ff */
[----:B------:R-:W-:Y:S01]  /*179b0*/  @P5 STG.E.U16 desc[UR36][R4.64+0x1f0], R10 ;  /* 0x0001f00a04005986 */ /* 0x000fe2000c101524 */
[----:B0-----:R-:W-:Y:S01]  /*179c0*/  PRMT R12, R8, 0x7610, R12 ;  /* 0x00007610080c7816 */ /* 0x001fe2000000000c */
[----:B------:R-:W-:Y:S01]  /*179d0*/  @P4 IMAD.MOV.U32 R8, RZ, RZ, R6 ;  /* 0x000000ffff084224 */ /* 0x000fe200078e0006 */
[----:B------:R-:W-:Y:S01]  /*179e0*/  PRMT R11, R3, 0x7610, R11 ;  /* 0x00007610030b7816 */ /* 0x000fe2000000000b */
[----:B------:R0:W-:Y:S01]  /*179f0*/  @P3 STG.E.U16 desc[UR36][R4.64+0x1f2], R9 ;  /* 0x0001f20904003986 */ /* 0x0001e2000c101524 */
[----:B------:R-:W-:Y:S01]  /*17a00*/  USHF.L.U32 UR12, UR8, 0x8, URZ ;  /* 0x00000008080c7899 */ /* 0x000fe2000800063f */
[----:B------:R-:W-:Y:S01]  /*17a10*/  ISETP.GT.AND P1, PT, R153, 0x80, PT ;  /* 0x000000809900780c */ /* 0x000fe20003f24270 */
[----:B------:R-:W-:Y:S01]  /*17a20*/  USHF.L.U64.HI UR11, UR8, 0x8, UR9 ;  /* 0x00000008080b7899 */ /* 0x000fe20008010209 */
[----:B0-----:R-:W-:-:S03]  /*17a30*/  @P4 IMAD.MOV.U32 R9, RZ, RZ, R7 ;  /* 0x000000ffff094224 */ /* 0x001fc600078e0007 */
[----:B------:R-:W-:Y:S02]  /*17a40*/  MOV R3, UR12 ;  /* 0x0000000c00037c02 */ /* 0x000fe40008000f00 */
[----:B------:R0:W-:Y:S01]  /*17a50*/  @P4 STG.E.U16 desc[UR36][R8.64+0x1f0], R11 ;  /* 0x0001f00b08004986 */ /* 0x0001e2000c101524 */
[C---:B------:R-:W-:Y:S02]  /*17a60*/  ISETP.GT.AND P3, PT, R0.reuse, RZ, P1 ;  /* 0x000000ff0000720c */ /* 0x040fe40000f64270 */
[----:B------:R-:W-:Y:S01]  /*17a70*/  ISETP.GT.AND P4, PT, R0, 0x1, P1 ;  /* 0x000000010000780c */ /* 0x000fe20000f84270 */
[-C--:B------:R-:W-:Y:S01]  /*17a80*/  FMUL R24, R24, R2.reuse ;  /* 0x0000000218187220 */ /* 0x080fe20000400000 */
[----:B------:R-:W-:Y:S01]  /*17a90*/  FMUL R25, R25, R2 ;  /* 0x0000000219197220 */ /* 0x000fe20000400000 */
[----:B0-----:R-:W-:Y:S02]  /*17aa0*/  @P2 IMAD.MOV.U32 R8, RZ, RZ, R6 ;  /* 0x000000ffff082224 */ /* 0x001fe400078e0006 */
[----:B------:R-:W-:-:S02]  /*17ab0*/  @P2 IMAD.MOV.U32 R9, RZ, RZ, R7 ;  /* 0x000000ffff092224 */ /* 0x000fc400078e0007 */
[----:B------:R-:W-:-:S03]  /*17ac0*/  IMAD.U32 R7, RZ, RZ, UR11 ;  /* 0x0000000bff077e24 */ /* 0x000fc6000f8e00ff */
[----:B------:R0:W-:Y:S01]  /*17ad0*/  @P2 STG.E.U16 desc[UR36][R8.64+0x1f2], R12 ;  /* 0x0001f20c08002986 */ /* 0x0001e2000c101524 */
[C---:B------:R-:W-:Y:S02]  /*17ae0*/  IADD3 R6, P2, P6, R4.reuse, UR5, R3 ;  /* 0x0000000504067c10 */ /* 0x040fe4000fe5e003 */
[----:B------:R-:W-:Y:S02]  /*17af0*/  IADD3 R4, P5, R4, UR12, RZ ;  /* 0x0000000c04047c10 */ /* 0x000fe4000ffbe0ff */
[----:B------:R-:W-:Y:S02]  /*17b00*/  IADD3.X R7, R5, UR4, R7, P2, P6 ;  /* 0x0000000405077c10 */ /* 0x000fe400097ec407 */
[----:B------:R-:W-:Y:S02]  /*17b10*/  ISETP.GT.AND P0, PT, R153, 0x88, PT ;  /* 0x000000889900780c */ /* 0x000fe40003f04270 */
[----:B------:R-:W-:Y:S02]  /*17b20*/  F2FP.BF16.F32.PACK_AB R24, RZ, R24 ;  /* 0x00000018ff18723e */ /* 0x000fe400000010ff */
[----:B------:R-:W-:-:S02]  /*17b30*/  IADD3.X R5, R5, UR11, RZ, P5, !PT ;  /* 0x0000000b05057c10 */ /* 0x000fc4000affe4ff */
[----:B------:R-:W-:Y:S02]  /*17b40*/  F2FP.BF16.F32.PACK_AB R25, RZ, R25 ;  /* 0x00000019ff19723e */ /* 0x000fe400000010ff */
[C---:B------:R-:W-:Y:S01]  /*17b50*/  ISETP.GT.AND P2, PT, R0.reuse, RZ, P0 ;  /* 0x000000ff0000720c */ /* 0x040fe20000744270 */
[----:B------:R-:W-:Y:S01]  /*17b60*/  @P3 STG.E.U16 desc[UR36][R4.64], R24 ;  /* 0x0000001804003986 */ /* 0x000fe2000c101524 */
[----:B------:R-:W-:Y:S01]  /*17b70*/  ISETP.GT.AND P3, PT, R0, 0x1, P0 ;  /* 0x000000010000780c */ /* 0x000fe20000764270 */
[-C--:B------:R-:W-:Y:S02]  /*17b80*/  FMUL R26, R26, R2.reuse ;  /* 0x000000021a1a7220 */ /* 0x080fe40000400000 */
[----:B------:R-:W-:Y:S01]  /*17b90*/  @P4 STG.E.U16 desc[UR36][R4.64+0x2], R25 ;  /* 0x0000021904004986 */ /* 0x000fe2000c101524 */
[----:B------:R-:W-:Y:S01]  /*17ba0*/  ISETP.GT.AND P4, PT, R0, 0x8, P1 ;  /* 0x000000080000780c */ /* 0x000fe20000f84270 */
[-C--:B------:R-:W-:Y:S01]  /*17bb0*/  FMUL R27, R27, R2.reuse ;  /* 0x000000021b1b7220 */ /* 0x080fe20000400000 */
[----:B0-----:R-:W-:Y:S01]  /*17bc0*/  IADD3 R8, P5, R4, UR5, RZ ;  /* 0x0000000504087c10 */ /* 0x001fe2000ffbe0ff */
[----:B------:R-:W-:Y:S01]  /*17bd0*/  FMUL R28, R28, R2 ;  /* 0x000000021c1c7220 */ /* 0x000fe20000400000 */
[----:B------:R-:W-:-:S02]  /*17be0*/  F2FP.BF16.F32.PACK_AB R26, RZ, R26 ;  /* 0x0000001aff1a723e */ /* 0x000fc400000010ff */
[----:B------:R-:W-:Y:S02]  /*17bf0*/  IADD3.X R9, R5, UR4, RZ, P5, !PT ;  /* 0x0000000405097c10 */ /* 0x000fe4000affe4ff */
[----:B------:R-:W-:Y:S02]  /*17c00*/  F2FP.BF16.F32.PACK_AB R27, RZ, R27 ;  /* 0x0000001bff1b723e */ /* 0x000fe400000010ff */
[----:B------:R-:W-:Y:S01]  /*17c10*/  F2FP.BF16.F32.PACK_AB R28, RZ, R28 ;  /* 0x0000001cff1c723e */ /* 0x000fe200000010ff */
[----:B------:R-:W-:Y:S01]  /*17c20*/  @P2 STG.E.U16 desc[UR36][R8.64], R26 ;  /* 0x0000001a08002986 */ /* 0x000fe2000c101524 */
[C---:B------:R-:W-:Y:S02]  /*17c30*/  ISETP.GT.AND P5, PT, R0.reuse, 0x9, P1 ;  /* 0x000000090000780c */ /* 0x040fe40000fa4270 */
[C---:B------:R-:W-:Y:S01]  /*17c40*/  ISETP.GT.AND P2, PT, R0.reuse, 0x8, P0 ;  /* 0x000000080000780c */ /* 0x040fe20000744270 */
[----:B------:R-:W-:Y:S01]  /*17c50*/  @P3 STG.E.U16 desc[UR36][R8.64+0x2], R27 ;  /* 0x0000021b08003986 */ /* 0x000fe2000c101524 */
[-C--:B------:R-:W-:Y:S01]  /*17c60*/  FMUL R29, R29, R2.reuse ;  /* 0x000000021d1d7220 */ /* 0x080fe20000400000 */
[----:B------:R-:W-:Y:S01]  /*17c70*/  ISETP.GT.AND P3, PT, R0, 0x9, P0 ;  /* 0x000000090000780c */ /* 0x000fe20000764270 */
[-C--:B------:R-:W-:Y:S01]  /*17c80*/  FMUL R30, R30, R2.reuse ;  /* 0x000000021e1e7220 */ /* 0x080fe20000400000 */
[----:B------:R-:W-:Y:S01]  /*17c90*/  @P4 STG.E.U16 desc[UR36][R4.64+0x10], R28 ;  /* 0x0000101c04004986 */ /* 0x000fe2000c101524 */
[----:B------:R-:W-:Y:S01]  /*17ca0*/  ISETP.GT.AND P4, PT, R0, 0x10, P1 ;  /* 0x000000100000780c */ /* 0x000fe20000f84270 */
[-C--:B------:R-:W-:Y:S01]  /*17cb0*/  FMUL R31, R31, R2.reuse ;  /* 0x000000021f1f7220 */ /* 0x080fe20000400000 */
[----:B------:R-:W-:Y:S01]  /*17cc0*/  IADD3 R10, P6, R4, UR5, RZ ;  /* 0x00000005040a7c10 */ /* 0x000fe2000ffde0ff */
[----:B------:R-:W-:Y:S01]  /*17cd0*/  FMUL R32, R32, R2 ;  /* 0x0000000220207220 */ /* 0x000fe20000400000 */
[----:B------:R-:W-:-:S02]  /*17ce0*/  F2FP.BF16.F32.PACK_AB R29, RZ, R29 ;  /* 0x0000001dff1d723e */ /* 0x000fc400000010ff */
[----:B------:R-:W-:Y:S02]  /*17cf0*/  F2FP.BF16.F32.PACK_AB R30, RZ, R30 ;  /* 0x0000001eff1e723e */ /* 0x000fe400000010ff */
[----:B------:R-:W-:Y:S02]  /*17d00*/  IADD3.X R11, R5, UR4, RZ, P6, !PT ;  /* 0x00000004050b7c10 */ /* 0x000fe4000b7fe4ff */
[----:B------:R-:W-:Y:S01]  /*17d10*/  F2FP.BF16.F32.PACK_AB R31, RZ, R31 ;  /* 0x0000001fff1f723e */ /* 0x000fe200000010ff */
[----:B------:R-:W-:Y:S01]  /*17d20*/  @P5 STG.E.U16 desc[UR36][R4.64+0x12], R29 ;  /* 0x0000121d04005986 */ /* 0x000fe2000c101524 */
[----:B------:R-:W-:Y:S02]  /*17d30*/  F2FP.BF16.F32.PACK_AB R32, RZ, R32 ;  /* 0x00000020ff20723e */ /* 0x000fe400000010ff */
[C---:B------:R-:W-:Y:S01]  /*17d40*/  ISETP.GT.AND P5, PT, R0.reuse, 0x11, P1 ;  /* 0x000000110000780c */ /* 0x040fe20000fa4270 */
[----:B------:R-:W-:Y:S01]  /*17d50*/  @P2 STG.E.U16 desc[UR36][R10.64+0x10], R30 ;  /* 0x0000101e0a002986 */ /* 0x000fe2000c101524 */
[----:B------:R-:W-:Y:S01]  /*17d60*/  ISETP.GT.AND P2, PT, R0, 0x10, P0 ;  /* 0x000000100000780c */ /* 0x000fe20000744270 */
[----:B------:R-:W-:-:S02]  /*17d70*/  FMUL R33, R33, R2 ;  /* 0x0000000221217220 */ /* 0x000fc40000400000 */
[----:B------:R-:W-:Y:S01]  /*17d80*/  @P3 STG.E.U16 desc[UR36][R6.64+0x12], R31 ;  /* 0x0000121f06003986 */ /* 0x000fe2000c101524 */
[----:B------:R-:W-:Y:S01]  /*17d90*/  ISETP.GT.AND P3, PT, R0, 0x11, P0 ;  /* 0x000000110000780c */ /* 0x000fe20000764270 */
[-C--:B------:R-:W-:Y:S02]  /*17da0*/  FMUL R34, R34, R2.reuse ;  /* 0x0000000222227220 */ /* 0x080fe40000400000 */
[----:B------:R-:W-:Y:S01]  /*17db0*/  @P4 STG.E.U16 desc[UR36][R4.64+0x20], R32 ;  /* 0x0000202004004986 */ /* 0x000fe2000c101524 */
[----:B------:R-:W-:Y:S01]  /*17dc0*/  ISETP.GT.AND P4, PT, R0, 0x18, P1 ;  /* 0x000000180000780c */ /* 0x000fe20000f84270 */
[-C--:B------:R-:W-:Y:S01]  /*17dd0*/  FMUL R35, R35, R2.reuse ;  /* 0x0000000223237220 */ /* 0x080fe20000400000 */
[----:B------:R-:W-:Y:S01]  /*17de0*/  FMUL R36, R36, R2 ;  /* 0x0000000224247220 */ /* 0x000fe20000400000 */
[----:B------:R-:W-:Y:S02]  /*17df0*/  F2FP.BF16.F32.PACK_AB R33, RZ, R33 ;  /* 0x00000021ff21723e */ /* 0x000fe400000010ff */
[----:B------:R-:W-:-:S02]  /*17e00*/  F2FP.BF16.F32.PACK_AB R34, RZ, R34 ;  /* 0x00000022ff22723e */ /* 0x000fc400000010ff */
[----:B------:R-:W-:Y:S01]  /*17e10*/  F2FP.BF16.F32.PACK_AB R35, RZ, R35 ;  /* 0x00000023ff23723e */ /* 0x000fe200000010ff */
[----:B------:R-:W-:Y:S01]  /*17e20*/  @P5 STG.E.U16 desc[UR36][R4.64+0x22], R33 ;  /* 0x0000222104005986 */ /* 0x000fe2000c101524 */
[----:B------:R-:W-:Y:S02]  /*17e30*/  F2FP.BF16.F32.PACK_AB R36, RZ, R36 ;  /* 0x00000024ff24723e */ /* 0x000fe400000010ff */
[C---:B------:R-:W-:Y:S01]  /*17e40*/  ISETP.GT.AND P5, PT, R0.reuse, 0x19, P1 ;  /* 0x000000190000780c */ /* 0x040fe20000fa4270 */
[----:B------:R-:W-:Y:S01]  /*17e50*/  @P2 STG.E.U16 desc[UR36][R6.64+0x20], R34 ;  /* 0x0000202206002986 */ /* 0x000fe2000c101524 */
[C---:B------:R-:W-:Y:S01]  /*17e60*/  ISETP.GT.AND P2, PT, R0.reuse, 0x18, P0 ;  /* 0x000000180000780c */ /* 0x040fe20000744270 */
[-C--:B------:R-:W-:Y:S02]  /*17e70*/  FMUL R37, R37, R2.reuse ;  /* 0x0000000225257220 */ /* 0x080fe40000400000 */
[----:B------:R-:W-:Y:S01]  /*17e80*/  @P3 STG.E.U16 desc[UR36][R6.64+0x22], R35 ;  /* 0x0000222306003986 */ /* 0x000fe2000c101524 */
[----:B------:R-:W-:Y:S01]  /*17e90*/  ISETP.GT.AND P3, PT, R0, 0x19, P0 ;  /* 0x000000190000780c */ /* 0x000fe20000764270 */
[----:B------:R-:W-:-:S02]  /*17ea0*/  FMUL R38, R38, R2 ;  /* 0x0000000226267220 */ /* 0x000fc40000400000 */
[----:B------:R-:W-:Y:S01]  /*17eb0*/  @P4 STG.E.U16 desc[UR36][R4.64+0x30], R36 ;  /* 0x0000302404004986 */ /* 0x000fe2000c101524 */
[----:B------:R-:W-:Y:S01]  /*17ec0*/  ISETP.GT.AND P4, PT, R0, 0x20, P1 ;  /* 0x000000200000780c */ /* 0x000fe20000f84270 */
[-C--:B------:R-:W-:Y:S01]  /*17ed0*/  FMUL R39, R39, R2.reuse ;  /* 0x0000000227277220 */ /* 0x080fe20000400000 */
[----:B------:R-:W-:Y:S01]  /*17ee0*/  FMUL R40, R40, R2 ;  /* 0x0000000228287220 */ /* 0x000fe20000400000 */
[----:B------:R-:W-:Y:S02]  /*17ef0*/  F2FP.BF16.F32.PACK_AB R37, RZ, R37 ;  /* 0x00000025ff25723e */ /* 0x000fe400000010ff */
[----:B------:R-:W-:Y:S02]  /*17f00*/  F2FP.BF16.F32.PACK_AB R38, RZ, R38 ;  /* 0x00000026ff26723e */ /* 0x000fe400000010ff */
[----:B------:R-:W-:Y:S01]  /*17f10*/  F2FP.BF16.F32.PACK_AB R39, RZ, R39 ;  /* 0x00000027ff27723e */ /* 0x000fe200000010ff */
[----:B------:R-:W-:Y:S01]  /*17f20*/  @P5 STG.E.U16 desc[UR36][R4.64+0x32], R37 ;  /* 0x0000322504005986 */ /* 0x000fe2000c101524 */
[----:B------:R-:W-:-:S02]  /*17f30*/  F2FP.BF16.F32.PACK_AB R40, RZ, R40 ;  /* 0x00000028ff28723e */ /* 0x000fc400000010ff */
[C---:B------:R-:W-:Y:S01]  /*17f40*/  ISETP.GT.AND P5, PT, R0.reuse, 0x21, P1 ;  /* 0x000000210000780c */ /* 0x040fe20000fa4270 */
[----:B------:R-:W-:Y:S01]  /*17f50*/  @P2 STG.E.U16 desc[UR36][R6.64+0x30], R38 ;  /* 0x0000302606002986 */ /* 0x000fe2000c101524 */
[C---:B------:R-:W-:Y:S01]  /*17f60*/  ISETP.GT.AND P2, PT, R0.reuse, 0x20, P0 ;  /* 0x000000200000780c */ /* 0x040fe20000744270 */
[-C--:B------:R-:W-:Y:S02]  /*17f70*/  FMUL R41, R41, R2.reuse ;  /* 0x0000000229297220 */ /* 0x080fe40000400000 */
[----:B------:R-:W-:Y:S01]  /*17f80*/  @P3 STG.E.U16 desc[UR36][R6.64+0x32], R39 ;  /* 0x0000322706003986 */ /* 0x000fe2000c101524 */
[----:B------:R-:W-:Y:S01]  /*17f90*/  ISETP.GT.AND P3, PT, R0, 0x21, P0 ;  /* 0x000000210000780c */ /* 0x000fe20000764270 */
[-C--:B------:R-:W-:Y:S02]  /*17fa0*/  FMUL R42, R42, R2.reuse ;  /* 0x000000022a2a7220 */ /* 0x080fe40000400000 */
[----:B------:R-:W-:Y:S01]  /*17fb0*/  @P4 STG.E.U16 desc[UR36][R4.64+0x40], R40 ;  /* 0x0000402804004986 */ /* 0x000fe2000c101524 */
[----:B------:R-:W-:Y:S01]  /*17fc0*/  ISETP.GT.AND P4, PT, R0, 0x28, P1 ;  /* 0x000000280000780c */ /* 0x000fe20000f84270 */
[-C--:B------:R-:W-:Y:S01]  /*17fd0*/  FMUL R43, R43, R2.reuse ;  /* 0x000000022b2b7220 */ /* 0x080fe20000400000 */
[----:B------:R-:W-:Y:S01]  /*17fe0*/  FMUL R44, R44, R2 ;  /* 0x000000022c2c7220 */ /* 0x000fe20000400000 */
[----:B------:R-:W-:-:S02]  /*17ff0*/  F2FP.BF16.F32.PACK_AB R41, RZ, R41 ;  /* 0x00000029ff29723e */ /* 0x000fc400000010ff */
[----:B------:R-:W-:Y:S02]  /*18000*/  F2FP.BF16.F32.PACK_AB R42, RZ, R42 ;  /* 0x0000002aff2a723e */ /* 0x000fe400000010ff */
        /* <DEDUP_REMOVED lines=357> */
[----:B------:R-:W-:Y:S01]  /*19660*/  ISETP.GT.AND P2, PT, R0, 0xd8, P0 ;  /* 0x000000d80000780c */ /* 0x000fe20000744270 */
[-C--:B------:R-:W-:Y:S02]  /*19670*/  FMUL R133, R133, R2.reuse ;  /* 0x0000000285857220 */ /* 0x080fe40000400000 */
[----:B------:R-:W-:Y:S01]  /*19680*/  @P3 STG.E.U16 desc[UR36][R6.64+0x1a2], R131 ;  /* 0x0001a28306003986 */ /* 0x000fe2000c101524 */
[----:B------:R-:W-:-:S03]  /*19690*/  FMUL R134, R134, R2 ;  /* 0x0000000286867220 */ /* 0x000fc60000400000 */
[----:B------:R-:W-:Y:S01]  /*196a0*/  @P4 STG.E.U16 desc[UR36][R4.64+0x1b0], R132 ;  /* 0x0001b08404004986 */ /* 0x000fe2000c101524 */
[C---:B------:R-:W-:Y:S01]  /*196b0*/  ISETP.GT.AND P4, PT, R0.reuse, 0xd9, P0 ;  /* 0x000000d90000780c */ /* 0x040fe20000784270 */
[----:B------:R-:W-:Y:S01]  /*196c0*/  FMUL R135, R135, R2 ;  /* 0x0000000287877220 */ /* 0x000fe20000400000 */
[----:B------:R-:W-:Y:S02]  /*196d0*/  F2FP.BF16.F32.PACK_AB R133, RZ, R133 ;  /* 0x00000085ff85723e */ /* 0x000fe400000010ff */
[----:B------:R-:W-:Y:S02]  /*196e0*/  F2FP.BF16.F32.PACK_AB R134, RZ, R134 ;  /* 0x00000086ff86723e */ /* 0x000fe400000010ff */
[----:B------:R-:W-:Y:S01]  /*196f0*/  F2FP.BF16.F32.PACK_AB R135, RZ, R135 ;  /* 0x00000087ff87723e */ /* 0x000fe200000010ff */
[----:B------:R-:W-:Y:S01]  /*19700*/  @P5 STG.E.U16 desc[UR36][R4.64+0x1b2], R133 ;  /* 0x0001b28504005986 */ /* 0x000fe2000c101524 */
[----:B------:R-:W-:-:S03]  /*19710*/  ISETP.GT.AND P5, PT, R0, 0xe0, P1 ;  /* 0x000000e00000780c */ /* 0x000fc60000fa4270 */
[----:B------:R-:W-:Y:S01]  /*19720*/  @P2 STG.E.U16 desc[UR36][R6.64+0x1b0], R134 ;  /* 0x0001b08606002986 */ /* 0x000fe2000c101524 */
[----:B------:R-:W-:Y:S01]  /*19730*/  ISETP.GT.AND P2, PT, R0, 0xe1, P1 ;  /* 0x000000e10000780c */ /* 0x000fe20000f44270 */
[-C--:B------:R-:W-:Y:S01]  /*19740*/  FMUL R136, R136, R2.reuse ;  /* 0x0000000288887220 */ /* 0x080fe20000400000 */
[C---:B------:R-:W-:Y:S01]  /*19750*/  ISETP.GT.AND P3, PT, R0.reuse, 0xe0, P0 ;  /* 0x000000e00000780c */ /* 0x040fe20000764270 */
[----:B------:R-:W-:Y:S01]  /*19760*/  @P4 STG.E.U16 desc[UR36][R6.64+0x1b2], R135 ;  /* 0x0001b28706004986 */ /* 0x000fe2000c101524 */
[-C--:B------:R-:W-:Y:S01]  /*19770*/  FMUL R137, R137, R2.reuse ;  /* 0x0000000289897220 */ /* 0x080fe20000400000 */
[----:B------:R-:W-:Y:S01]  /*19780*/  ISETP.GT.AND P4, PT, R0, 0xe1, P0 ;  /* 0x000000e10000780c */ /* 0x000fe20000784270 */
[-C--:B------:R-:W-:Y:S01]  /*19790*/  FMUL R138, R138, R2.reuse ;  /* 0x000000028a8a7220 */ /* 0x080fe20000400000 */
[----:B------:R-:W-:Y:S01]  /*197a0*/  FMUL R139, R139, R2 ;  /* 0x000000028b8b7220 */ /* 0x000fe20000400000 */
[----:B------:R-:W-:Y:S02]  /*197b0*/  F2FP.BF16.F32.PACK_AB R136, RZ, R136 ;  /* 0x00000088ff88723e */ /* 0x000fe400000010ff */
[----:B------:R-:W-:-:S02]  /*197c0*/  F2FP.BF16.F32.PACK_AB R137, RZ, R137 ;  /* 0x00000089ff89723e */ /* 0x000fc400000010ff */
[----:B------:R-:W-:Y:S02]  /*197d0*/  F2FP.BF16.F32.PACK_AB R138, RZ, R138 ;  /* 0x0000008aff8a723e */ /* 0x000fe400000010ff */
[----:B------:R-:W-:Y:S01]  /*197e0*/  F2FP.BF16.F32.PACK_AB R139, RZ, R139 ;  /* 0x0000008bff8b723e */ /* 0x000fe200000010ff */
[----:B------:R-:W-:Y:S01]  /*197f0*/  @P5 STG.E.U16 desc[UR36][R4.64+0x1c0], R136 ;  /* 0x0001c08804005986 */ /* 0x000fe2000c101524 */
[----:B------:R-:W-:-:S03]  /*19800*/  ISETP.GT.AND P5, PT, R0, 0xe9, P1 ;  /* 0x000000e90000780c */ /* 0x000fc60000fa4270 */
[----:B------:R-:W-:Y:S01]  /*19810*/  @P2 STG.E.U16 desc[UR36][R4.64+0x1c2], R137 ;  /* 0x0001c28904002986 */ /* 0x000fe2000c101524 */
[C---:B------:R-:W-:Y:S02]  /*19820*/  ISETP.GT.AND P2, PT, R0.reuse, 0xe8, P1 ;  /* 0x000000e80000780c */ /* 0x040fe40000f44270 */
[C---:B------:R-:W-:Y:S01]  /*19830*/  ISETP.GT.AND P6, PT, R0.reuse, 0xe8, P0 ;  /* 0x000000e80000780c */ /* 0x040fe200007c4270 */
[----:B------:R-:W-:Y:S01]  /*19840*/  @P3 STG.E.U16 desc[UR36][R6.64+0x1c0], R138 ;  /* 0x0001c08a06003986 */ /* 0x000fe2000c101524 */
[----:B------:R-:W-:Y:S01]  /*19850*/  ISETP.GT.AND P3, PT, R0, 0xe9, P0 ;  /* 0x000000e90000780c */ /* 0x000fe20000764270 */
[-C--:B------:R-:W-:Y:S01]  /*19860*/  FMUL R140, R140, R2.reuse ;  /* 0x000000028c8c7220 */ /* 0x080fe20000400000 */
[-C--:B------:R-:W-:Y:S01]  /*19870*/  FMUL R141, R141, R2.reuse ;  /* 0x000000028d8d7220 */ /* 0x080fe20000400000 */
[----:B------:R-:W-:Y:S01]  /*19880*/  @P4 STG.E.U16 desc[UR36][R6.64+0x1c2], R139 ;  /* 0x0001c28b06004986 */ /* 0x000fe2000c101524 */
[----:B------:R-:W-:Y:S01]  /*19890*/  ISETP.GT.AND P4, PT, R0, 0xf0, P1 ;  /* 0x000000f00000780c */ /* 0x000fe20000f84270 */
[-C--:B------:R-:W-:Y:S01]  /*198a0*/  FMUL R142, R142, R2.reuse ;  /* 0x000000028e8e7220 */ /* 0x080fe20000400000 */
[-C--:B------:R-:W-:Y:S01]  /*198b0*/  FMUL R143, R143, R2.reuse ;  /* 0x000000028f8f7220 */ /* 0x080fe20000400000 */
[----:B------:R-:W-:Y:S01]  /*198c0*/  FMUL R144, R144, R2 ;  /* 0x0000000290907220 */ /* 0x000fe20000400000 */
[----:B------:R-:W-:-:S02]  /*198d0*/  F2FP.BF16.F32.PACK_AB R140, RZ, R140 ;  /* 0x0000008cff8c723e */ /* 0x000fc400000010ff */
[----:B------:R-:W-:Y:S02]  /*198e0*/  F2FP.BF16.F32.PACK_AB R141, RZ, R141 ;  /* 0x0000008dff8d723e */ /* 0x000fe400000010ff */
[----:B------:R-:W-:Y:S02]  /*198f0*/  F2FP.BF16.F32.PACK_AB R142, RZ, R142 ;  /* 0x0000008eff8e723e */ /* 0x000fe400000010ff */
[----:B------:R-:W-:Y:S02]  /*19900*/  F2FP.BF16.F32.PACK_AB R143, RZ, R143 ;  /* 0x0000008fff8f723e */ /* 0x000fe400000010ff */
[----:B------:R-:W-:Y:S01]  /*19910*/  F2FP.BF16.F32.PACK_AB R144, RZ, R144 ;  /* 0x00000090ff90723e */ /* 0x000fe200000010ff */
[----:B------:R-:W-:Y:S01]  /*19920*/  @P2 STG.E.U16 desc[UR36][R4.64+0x1d0], R140 ;  /* 0x0001d08c04002986 */ /* 0x000fe2000c101524 */
[----:B------:R-:W-:-:S03]  /*19930*/  ISETP.GT.AND P2, PT, R0, 0xf1, P1 ;  /* 0x000000f10000780c */ /* 0x000fc60000f44270 */
[----:B------:R-:W-:Y:S01]  /*19940*/  @P5 STG.E.U16 desc[UR36][R4.64+0x1d2], R141 ;  /* 0x0001d28d04005986 */ /* 0x000fe2000c101524 */
[----:B------:R-:W-:-:S03]  /*19950*/  ISETP.GT.AND P5, PT, R0, 0xf0, P0 ;  /* 0x000000f00000780c */ /* 0x000fc600007a4270 */
[----:B------:R-:W-:Y:S01]  /*19960*/  @P6 STG.E.U16 desc[UR36][R6.64+0x1d0], R142 ;  /* 0x0001d08e06006986 */ /* 0x000fe2000c101524 */
[----:B------:R-:W-:-:S03]  /*19970*/  FMUL R145, R145, R2 ;  /* 0x0000000291917220 */ /* 0x000fc60000400000 */
[----:B------:R-:W-:Y:S01]  /*19980*/  @P3 STG.E.U16 desc[UR36][R6.64+0x1d2], R143 ;  /* 0x0001d28f06003986 */ /* 0x000fe2000c101524 */
[----:B------:R-:W-:-:S03]  /*19990*/  ISETP.GT.AND P3, PT, R0, 0xf8, P1 ;  /* 0x000000f80000780c */ /* 0x000fc60000f64270 */
[----:B------:R-:W-:Y:S01]  /*199a0*/  @P4 STG.E.U16 desc[UR36][R4.64+0x1e0], R144 ;  /* 0x0001e09004004986 */ /* 0x000fe2000c101524 */
[----:B------:R-:W-:Y:S01]  /*199b0*/  ISETP.GT.AND P4, PT, R0, 0xf1, P0 ;  /* 0x000000f10000780c */ /* 0x000fe20000784270 */
[-C--:B------:R-:W-:Y:S01]  /*199c0*/  FMUL R146, R146, R2.reuse ;  /* 0x0000000292927220 */ /* 0x080fe20000400000 */
[C---:B------:R-:W-:Y:S01]  /*199d0*/  ISETP.GT.AND P1, PT, R0.reuse, 0xf9, P1 ;  /* 0x000000f90000780c */ /* 0x040fe20000f24270 */
[-C--:B------:R-:W-:Y:S01]  /*199e0*/  FMUL R147, R147, R2.reuse ;  /* 0x0000000293937220 */ /* 0x080fe20000400000 */
[----:B------:R-:W-:Y:S01]  /*199f0*/  ISETP.GT.AND P6, PT, R0, 0xf8, P0 ;  /* 0x000000f80000780c */ /* 0x000fe200007c4270 */
[-C--:B------:R-:W-:Y:S01]  /*19a00*/  FMUL R148, R148, R2.reuse ;  /* 0x0000000294947220 */ /* 0x080fe20000400000 */
[----:B------:R-:W-:Y:S01]  /*19a10*/  FMUL R149, R149, R2 ;  /* 0x0000000295957220 */ /* 0x000fe20000400000 */
[----:B------:R-:W-:Y:S02]  /*19a20*/  F2FP.BF16.F32.PACK_AB R145, RZ, R145 ;  /* 0x00000091ff91723e */ /* 0x000fe400000010ff */
[----:B------:R-:W-:-:S02]  /*19a30*/  F2FP.BF16.F32.PACK_AB R146, RZ, R146 ;  /* 0x00000092ff92723e */ /* 0x000fc400000010ff */
[----:B------:R-:W-:Y:S02]  /*19a40*/  ISETP.GT.AND P0, PT, R0, 0xf9, P0 ;  /* 0x000000f90000780c */ /* 0x000fe40000704270 */
[----:B------:R-:W-:Y:S01]  /*19a50*/  F2FP.BF16.F32.PACK_AB R147, RZ, R147 ;  /* 0x00000093ff93723e */ /* 0x000fe200000010ff */
[----:B------:R-:W-:Y:S01]  /*19a60*/  FMUL R150, R150, R2 ;  /* 0x0000000296967220 */ /* 0x000fe20000400000 */
[----:B------:R-:W-:Y:S02]  /*19a70*/  F2FP.BF16.F32.PACK_AB R148, RZ, R148 ;  /* 0x00000094ff94723e */ /* 0x000fe400000010ff */
[----:B------:R-:W-:Y:S01]  /*19a80*/  F2FP.BF16.F32.PACK_AB R149, RZ, R149 ;  /* 0x00000095ff95723e */ /* 0x000fe200000010ff */
[----:B------:R-:W-:Y:S01]  /*19a90*/  FMUL R151, R151, R2 ;  /* 0x0000000297977220 */ /* 0x000fe20000400000 */
[----:B------:R-:W-:Y:S01]  /*19aa0*/  @P2 STG.E.U16 desc[UR36][R4.64+0x1e2], R145 ;  /* 0x0001e29104002986 */ /* 0x000fe2000c101524 */
[----:B------:R-:W-:-:S03]  /*19ab0*/  F2FP.BF16.F32.PACK_AB R150, RZ, R150 ;  /* 0x00000096ff96723e */ /* 0x000fc600000010ff */
[----:B------:R-:W-:Y:S01]  /*19ac0*/  @P5 STG.E.U16 desc[UR36][R6.64+0x1e0], R146 ;  /* 0x0001e09206005986 */ /* 0x000fe2000c101524 */
[----:B------:R-:W-:-:S03]  /*19ad0*/  F2FP.BF16.F32.PACK_AB R151, RZ, R151 ;  /* 0x00000097ff97723e */ /* 0x000fc600000010ff */
[----:B------:R-:W-:Y:S04]  /*19ae0*/  @P4 STG.E.U16 desc[UR36][R6.64+0x1e2], R147 ;  /* 0x0001e29306004986 */ /* 0x000fe8000c101524 */
[----:B------:R-:W-:Y:S04]  /*19af0*/  @P3 STG.E.U16 desc[UR36][R4.64+0x1f0], R148 ;  /* 0x0001f09404003986 */ /* 0x000fe8000c101524 */
[----:B------:R0:W-:Y:S02]  /*19b00*/  @P1 STG.E.U16 desc[UR36][R4.64+0x1f2], R149 ;  /* 0x0001f29504001986 */ /* 0x0001e4000c101524 */
[----:B0-----:R-:W-:Y:S01]  /*19b10*/  @P6 MOV R4, R6 ;  /* 0x0000000600046202 */ /* 0x001fe20000000f00 */
[----:B------:R-:W-:-:S05]  /*19b20*/  @P6 IMAD.MOV.U32 R5, RZ, RZ, R7 ;  /* 0x000000ffff056224 */ /* 0x000fca00078e0007 */
[----:B------:R0:W-:Y:S04]  /*19b30*/  @P6 STG.E.U16 desc[UR36][R4.64+0x1f0], R150 ;  /* 0x0001f09604006986 */ /* 0x0001e8000c101524 */
[----:B------:R0:W-:Y:S02]  /*19b40*/  @P0 STG.E.U16 desc[UR36][R6.64+0x1f2], R151 ;  /* 0x0001f29706000986 */ /* 0x0001e4000c101524 */
.L_x_542:
[----:B------:R-:W-:Y:S05]  /*19b50*/  BSYNC B0 ;  /* 0x0000000000007941 */ /* 0x000fea0003800000 */
.L_x_34:
[----:B0-----:R-:W2:Y:S04]  /*19b60*/  LDL.LU R5, [R1+0x200] ;  /* 0x0002000001057983 */ /* 0x001ea80000300800 */
[----:B------:R-:W2:Y:S01]  /*19b70*/  LDL.LU R4, [R1+0x204] ;  /* 0x0002040001047983 */ /* 0x000ea20000300800 */
[----:B------:R-:W-:Y:S01]  /*19b80*/  ULDC UR4, c[0x0][0xc] ;  /* 0x0000030000047ab9 */ /* 0x000fe20000000800 */
[----:B------:R-:W-:Y:S01]  /*19b90*/  ULDC UR5, c[0x0][0x10] ;  /* 0x0000040000057ab9 */ /* 0x000fe20000000800 */
[----:B-----5:R-:W2:Y:S01]  /*19ba0*/  LDC R3, c[0x0][0x14] ;  /* 0x00000500ff037b82 */ /* 0x020ea20000000800 */
[----:B------:R-:W-:Y:S01]  /*19bb0*/  UIMAD.WIDE.U32 UR4, UR4, UR5, URZ ;  /* 0x00000005040472a5 */ /* 0x000fe2000f8e003f */
[----:B----4-:R-:W-:Y:S01]  /*19bc0*/  PRMT R0, RZ, 0x7610, R0 ;  /* 0x00007610ff007816 */ /* 0x010fe20000000000 */
[----:B------:R-:W-:Y:S01]  /*19bd0*/  UMOV UR42, 0xffffffff ;  /* 0xffffffff002a7882 */ /* 0x000fe20000000000 */
[----:B------:R-:W-:-:S03]  /*19be0*/  UMOV UR43, 0xffffffff ;  /* 0xffffffff002b7882 */ /* 0x000fc60000000000 */
[----:B--2---:R-:W-:-:S04]  /*19bf0*/  IMAD.WIDE.U32 R4, R3, UR4, R4 ;  /* 0x0000000403047c25 */ /* 0x004fc8000f8e0004 */
[----:B------:R-:W-:Y:S01]  /*19c00*/  IMAD R3, R3, UR5, RZ ;  /* 0x0000000503037c24 */ /* 0x000fe2000f8e02ff */
[----:B------:R-:W-:Y:S01]  /*19c10*/  ULDC.64 UR4, c[0x0][0x650] ;  /* 0x0001940000047ab9 */ /* 0x000fe20000000a00 */
[----:B------:R-:W-:Y:S01]  /*19c20*/  IMAD.MOV.U32 R7, RZ, RZ, R4 ;  /* 0x000000ffff077224 */ /* 0x000fe200078e0004 */
[----:B------:R-:W-:Y:S01]  /*19c30*/  ISETP.GE.U32.AND P0, PT, R4, UR4, PT ;  /* 0x0000000404007c0c */ /* 0x000fe2000bf06070 */
[----:B------:R-:W-:-:S05]  /*19c40*/  IMAD.IADD R6, R5, 0x1, R3 ;  /* 0x0000000105067824 */ /* 0x000fca00078e0203 */
[----:B------:R0:W-:Y:S01]  /*19c50*/  STL [R1+0x200], R6 ;  /* 0x0002000601007387 */ /* 0x0001e20000100800 */
[----:B------:R-:W-:-:S03]  /*19c60*/  ISETP.GE.U32.AND.EX P0, PT, R6, UR5, PT, P0 ;  /* 0x0000000506007c0c */ /* 0x000fc6000bf06100 */
[----:B------:R0:W-:Y:S10]  /*19c70*/  STL [R1+0x204], R7 ;  /* 0x0002040701007387 */ /* 0x0001f40000100800 */
[----:B0-----:R-:W-:Y:S05]  /*19c80*/  @P0 BRA `(.L_x_543) ;  /* 0x0000000400880947 */ /* 0x001fea0003800000 */
[----:B------:R-:W0:Y:S01]  /*19c90*/  S2UR UR6, SR_CTAID.X ;  /* 0x00000000000679c3 */ /* 0x000e220000002500 */
[----:B------:R-:W-:Y:S01]  /*19ca0*/  ULDC.64 UR12, c[0x0][0x628] ;  /* 0x00018a00000c7ab9 */ /* 0x000fe20000000a00 */
[----:B------:R-:W-:Y:S01]  /*19cb0*/  ULDC UR4, c[0x0][0x150] ;  /* 0x0000540000047ab9 */ /* 0x000fe20000000800 */
[----:B------:R-:W-:Y:S01]  /*19cc0*/  ISETP.NE.U32.AND P0, PT, RZ, UR12, PT ;  /* 0x0000000cff007c0c */ /* 0x000fe2000bf05070 */
[----:B------:R-:W-:Y:S01]  /*19cd0*/  ULDC UR15, c[0x0][0x630] ;  /* 0x00018c00000f7ab9 */ /* 0x000fe20000000800 */
[C---:B------:R-:W-:Y:S01]  /*19ce0*/  R2UR UR16, R7.reuse ;  /* 0x00000000071072ca */ /* 0x040fe200000e0000 */
[----:B------:R-:W-:Y:S01]  /*19cf0*/  ULDC UR19, c[0x0][0x154] ;  /* 0x0000550000137ab9 */ /* 0x000fe20000000800 */
[----:B------:R-:W-:Y:S01]  /*19d00*/  ISETP.NE.AND.EX P0, PT, RZ, UR13, PT, P0 ;  /* 0x0000000dff007c0c */ /* 0x000fe2000bf05300 */
[----:B------:R-:W2:Y:S01]  /*19d10*/  S2UR UR18, SR_CTAID.Y ;  /* 0x00000000001279c3 */ /* 0x000ea20000002600 */
[----:B------:R-:W-:Y:S02]  /*19d20*/  R2UR UR17, R6 ;  /* 0x00000000061172ca */ /* 0x000fe400000e0000 */
[----:B------:R-:W-:-:S02]  /*19d30*/  R2UR UR10, R7 ;  /* 0x00000000070a72ca */ /* 0x000fc400000e0000 */
[----:B------:R-:W-:Y:S02]  /*19d40*/  R2UR UR11, R6 ;  /* 0x00000000060b72ca */ /* 0x000fe400000e0000 */
[----:B0-----:R-:W-:-:S05]  /*19d50*/  I2FP.F32.U32 R0, UR6 ;  /* 0x0000000600007c45 */ /* 0x001fca0008201000 */
[----:B------:R-:W-:-:S04]  /*19d60*/  FMUL R0, R0, UR4 ;  /* 0x0000000400007c20 */ /* 0x000fc80008400000 */
[----:B------:R0:W4:Y:S01]  /*19d70*/  F2I.U32.TRUNC.NTZ R3, R0 ;  /* 0x0000000000037305 */ /* 0x000122000020f000 */
[----:B--2---:R-:W-:Y:S05]  /*19d80*/  @!P0 BRA `(.L_x_544) ;  /* 0x0000000000308947 */ /* 0x004fea0003800000 */
        /* <DEDUP_REMOVED lines=12> */
.L_x_544:
[----:B------:R-:W-:Y:S01]  /*19e50*/  USHF.R.U64 UR43, UR10, UR15, UR11 ;  /* 0x0000000f0a2b7299 */ /* 0x000fe2000800120b */
[----:B0-----:R-:W-:Y:S01]  /*19e60*/  I2FP.F32.U32 R0, UR18 ;  /* 0x0000001200007c45 */ /* 0x001fe20008201000 */
[----:B------:R-:W-:Y:S02]  /*19e70*/  USHF.R.U32.HI UR4, URZ, UR15, UR11 ;  /* 0x0000000f3f047299 */ /* 0x000fe4000801160b */
[----:B------:R-:W-:Y:S02]  /*19e80*/  UIADD3 UR10, UP0, URZ, -UR43, URZ ;  /* 0x8000002b3f0a7290 */ /* 0x000fe4000ff1e03f */
[----:B------:R-:W-:Y:S01]  /*19e90*/  FMUL R0, R0, UR19 ;  /* 0x0000001300007c20 */ /* 0x000fe20008400000 */
[----:B------:R-:W-:Y:S01]  /*19ea0*/  ULDC.64 UR12, c[0x0][0x620] ;  /* 0x00018800000c7ab9 */ /* 0x000fe20000000a00 */
[----:B------:R-:W-:Y:S01]  /*19eb0*/  UIADD3.X UR4, URZ, ~UR4, URZ, UP0, !UPT ;  /* 0x800000043f047290 */ /* 0x000fe200087fe43f */
[----:B------:R-:W-:Y:S01]  /*19ec0*/  UMOV UR8, UR16 ;  /* 0x0000001000087c82 */ /* 0x000fe20008000000 */
[----:B------:R-:W-:-:S02]  /*19ed0*/  UMOV UR9, UR17 ;  /* 0x0000001100097c82 */ /* 0x000fc40008000000 */
[----:B------:R-:W-:Y:S01]  /*19ee0*/  UIMAD UR4, UR4, UR12, URZ ;  /* 0x0000000c040472a4 */ /* 0x000fe2000f8e023f */
[----:B------:R-:W0:Y:S01]  /*19ef0*/  F2I.U32.TRUNC.NTZ R0, R0 ;  /* 0x0000000000007305 */ /* 0x000e22000020f000 */
[----:B------:R-:W-:Y:S01]  /*19f00*/  UIMAD.WIDE.U32 UR8, UR10, UR12, UR8 ;  /* 0x0000000c0a0872a5 */ /* 0x000fe2000f8e0008 */
[----:B----4-:R-:W-:Y:S01]  /*19f10*/  R2UR UR12, R3 ;  /* 0x00000000030c72ca */ /* 0x010fe200000e0000 */
[----:B------:R-:W-:Y:S01]  /*19f20*/  UIMAD UR10, UR10, UR13, UR4 ;  /* 0x0000000d0a0a72a4 */ /* 0x000fe2000f8e0204 */
[----:B------:R-:W-:Y:S01]  /*19f30*/  ULDC UR11, c[0x0][0x618] ;  /* 0x00018600000b7ab9 */ /* 0x000fe20000000800 */
[----:B------:R-:W-:Y:S02]  /*19f40*/  ULDC UR21, c[0x0][0x658] ;  /* 0x0001960000157ab9 */ /* 0x000fe40000000800 */
[----:B------:R-:W-:Y:S01]  /*19f50*/  UIADD3 UR9, UR9, UR10, URZ ;  /* 0x0000000a09097290 */ /* 0x000fe2000fffe03f */
[----:B------:R-:W-:Y:S01]  /*19f60*/  UMOV UR15, 0xffffffff ;  /* 0xffffffff000f7882 */ /* 0x000fe20000000000 */
[----:B------:R-:W-:Y:S01]  /*19f70*/  ULDC.64 UR4, c[0x0][0x640] ;  /* 0x0001900000047ab9 */ /* 0x000fe20000000a00 */
[----:B------:R-:W-:Y:S01]  /*19f80*/  USHF.L.U32 UR15, UR15, UR21, URZ ;  /* 0x000000150f0f7299 */ /* 0x000fe2000800063f */
[----:B------:R-:W-:Y:S01]  /*19f90*/  ISETP.NE.U32.AND P0, PT, RZ, UR4, PT ;  /* 0x00000004ff007c0c */ /* 0x000fe2000bf05070 */
[----:B------:R-:W-:-:S02]  /*19fa0*/  USHF.R.U64 UR16, UR8, UR11, UR9 ;  /* 0x0000000b08107299 */ /* 0x000fc40008001209 */
[----:B------:R-:W-:Y:S01]  /*19fb0*/  USHF.R.U32.HI UR8, URZ, UR11, UR9 ;  /* 0x0000000b3f087299 */ /* 0x000fe20008011609 */
[----:B0-----:R-:W-:Y:S01]  /*19fc0*/  R2UR UR14, R0 ;  /* 0x00000000000e72ca */ /* 0x001fe200000e0000 */
[----:B------:R-:W-:Y:S01]  /*19fd0*/  ULDC UR17, c[0x0][0x608] ;  /* 0x0001820000117ab9 */ /* 0x000fe20000000800 */
[----:B------:R-:W-:Y:S01]  /*19fe0*/  ULOP3.LUT UR41, URZ, UR15, URZ, 0x33, !UPT ;  /* 0x0000000f3f297292 */ /* 0x000fe2000f8e333f */
[----:B------:R-:W-:Y:S01]  /*19ff0*/  ISETP.NE.AND.EX P0, PT, RZ, UR5, PT, P0 ;  /* 0x00000005ff007c0c */ /* 0x000fe2000bf05300 */
[----:B------:R-:W-:Y:S02]  /*1a000*/  USHF.R.U64 UR15, UR16, UR17, UR8 ;  /* 0x00000011100f7299 */ /* 0x000fe40008001208 */
[----:B------:R-:W-:Y:S02]  /*1a010*/  USHF.R.U32.HI UR8, URZ, UR17, UR8 ;  /* 0x000000113f087299 */ /* 0x000fe40008011608 */
[----:B------:R-:W-:Y:S02]  /*1a020*/  UIADD3 UR12, -UR12, URZ, URZ ;  /* 0x0000003f0c0c7290 */ /* 0x000fe4000fffe13f */
[----:B------:R-:W-:Y:S01]  /*1a030*/  USHF.R.U64 UR17, UR15, UR21, UR8 ;  /* 0x000000150f117299 */ /* 0x000fe20008001208 */
[----:B------:R-:W-:Y:S01]  /*1a040*/  UMOV UR19, 0x1 ;  /* 0x0000000100137882 */ /* 0x000fe20000000000 */
[----:B------:R-:W-:Y:S01]  /*1a050*/  ULDC UR13, c[0x0][0x144] ;  /* 0x00005100000d7ab9 */ /* 0x000fe20000000800 */
[----:B------:R-:W-:Y:S01]  /*1a060*/  ULDC UR7, c[0x0][0x600] ;  /* 0x0001800000077ab9 */ /* 0x000fe20000000800 */
[----:B------:R-:W-:-:S02]  /*1a070*/  USHF.L.U32 UR24, UR19, UR21, URZ ;  /* 0x0000001513187299 */ /* 0x000fc4000800063f */
[----:B------:R-:W-:Y:S02]  /*1a080*/  USHF.R.U32.HI UR8, URZ, UR21, UR8 ;  /* 0x000000153f087299 */ /* 0x000fe40008011608 */
[----:B------:R-:W-:Y:S02]  /*1a090*/  UIMAD UR21, UR13, UR12, UR6 ;  /* 0x0000000c0d1572a4 */ /* 0x000fe4000f8e0206 */
[----:B------:R-:W-:Y:S02]  /*1a0a0*/  UIADD3 UR20, UR7, -0x1, URZ ;  /* 0xffffffff07147890 */ /* 0x000fe4000fffe03f */
[----:B------:R-:W-:Y:S01]  /*1a0b0*/  UIADD3 UR19, -UR14, URZ, URZ ;  /* 0x0000003f0e137290 */ /* 0x000fe2000fffe13f */
[----:B------:R-:W-:Y:S01]  /*1a0c0*/  ULDC UR25, c[0x0][0x148] ;  /* 0x0000520000197ab9 */ /* 0x000fe20000000800 */
[----:B------:R-:W-:Y:S01]  /*1a0d0*/  ULDC UR22, c[0x0][0x648] ;  /* 0x0001920000167ab9 */ /* 0x000fe20000000800 */
[----:B------:R-:W-:Y:S01]  /*1a0e0*/  ULDC UR23, c[0x0][0x638] ;  /* 0x00018e0000177ab9 */ /* 0x000fe20000000800 */
        /* <DEDUP_REMOVED lines=14> */
.L_x_545:
[----:B------:R-:W-:Y:S01]  /*1a1d0*/  UISETP.NE.AND UP0, UPT, UR45, URZ, UPT ;  /* 0x0000003f2d00728c */ /* 0x000fe2000bf05270 */
[----:B------:R-:W-:Y:S01]  /*1a1e0*/  MOV R0, 0x1 ;  /* 0x0000000100007802 */ /* 0x000fe20000000f00 */
[----:B------:R-:W-:Y:S02]  /*1a1f0*/  USHF.R.U64 UR4, UR6, UR22, UR8 ;  /* 0x0000001606047299 */ /* 0x000fe40008001208 */
[----:B------:R-:W-:Y:S02]  /*1a200*/  ULOP3.LUT UR41, UR15, UR41, URZ, 0xc0, !UPT ;  /* 0x000000290f297292 */ /* 0x000fe4000f8ec03f */
[----:B------:R-:W-:Y:S02]  /*1a210*/  UIADD3 UR5, -UR4, URZ, URZ ;  /* 0x0000003f04057290 */ /* 0x000fe4000fffe13f */
[----:B------:R-:W-:Y:S02]  /*1a220*/  UIMAD UR41, UR24, UR4, UR41 ;  /* 0x00000004182972a4 */ /* 0x000fe4000f8e0229 */
[----:B------:R-:W-:-:S02]  /*1a230*/  ULOP3.LUT UR16, UR16, UR20, URZ, 0xc0, !UPT ;  /* 0x0000001410107292 */ /* 0x000fc4000f8ec03f */
[----:B------:R-:W-:Y:S02]  /*1a240*/  @UP0 UIMAD UR21, UR25, UR19, UR18 ;  /* 0x00000013191502a4 */ /* 0x000fe4000f8e0212 */
[----:B------:R-:W-:-:S03]  /*1a250*/  UIMAD UR4, UR5, UR23, UR17 ;  /* 0x00000017050472a4 */ /* 0x000fc6000f8e0211 */
[----:B------:R-:W-:Y:S01]  /*1a260*/  ULDC UR5, c[0x0][0x610] ;  /* 0x0001840000057ab9 */ /* 0x000fe20000000800 */
[----:B------:R-:W-:Y:S02]  /*1a270*/  UIMAD UR4, UR4, UR7, UR16 ;  /* 0x00000007040472a4 */ /* 0x000fe4000f8e0210 */
[----:B------:R-:W-:-:S04]  /*1a280*/  UIMAD UR41, UR41, UR5, UR21 ;  /* 0x00000005292972a4 */ /* 0x000fc8000f8e0215 */
[----:B------:R-:W-:Y:S02]  /*1a290*/  USEL UR42, UR4, UR41, !UP0 ;  /* 0x00000029042a7287 */ /* 0x000fe4000c000000 */
[----:B------:R-:W-:-:S12]  /*1a2a0*/  USEL UR41, UR41, UR4, !UP0 ;  /* 0x0000000429297287 */ /* 0x000fd8000c000000 */
.L_x_543:
[----:B------:R-:W-:-:S13]  /*1a2b0*/  LOP3.LUT P0, RZ, R0, 0xff, RZ, 0xc0, !PT ;  /* 0x000000ff00ff7812 */ /* 0x000fda000780c0ff */
[----:B------:R-:W-:Y:S05]  /*1a2c0*/  @P0 BRA `(.L_x_546) ;  /* 0xfffffe7000380947 */ /* 0x000fea000383ffff */
[----:B------:R-:W-:Y:S05]  /*1a2d0*/  EXIT ;  /* 0x000000000000794d */ /* 0x000fea0003800000 */
.L_x_7:
[----:B------:R-:W2:Y:S01]  /*1a2e0*/  LDL R5, [R1+0x204] ;  /* 0x0002040001057983 */ /* 0x000ea20000100800 */
[----:B------:R-:W-:-:S03]  /*1a2f0*/  ULDC.64 UR4, c[0x0][0x650] ;  /* 0x0001940000047ab9 */ /* 0x000fc60000000a00 */
[----:B------:R-:W3:Y:S01]  /*1a300*/  LDL R4, [R1+0x200] ;  /* 0x0002000001047983 */ /* 0x000ee20000100800 */
[----:B------:R-:W-:Y:S01]  /*1a310*/  PRMT R0, RZ, 0x7610, R0 ;  /* 0x00007610ff007816 */ /* 0x000fe20000000000 */
[----:B------:R-:W-:Y:S02]  /*1a320*/  IMAD.MOV.U32 R2, RZ, RZ, -0x1 ;  /* 0xffffffffff027424 */ /* 0x000fe400078e00ff */
[----:B------:R-:W-:Y:S02]  /*1a330*/  IMAD.MOV.U32 R3, RZ, RZ, -0x1 ;  /* 0xffffffffff037424 */ /* 0x000fe400078e00ff */
[----:B------:R-:W-:Y:S01]  /*1a340*/  IMAD.MOV.U32 R10, RZ, RZ, -0x1 ;  /* 0xffffffffff0a7424 */ /* 0x000fe200078e00ff */
[----:B--2---:R-:W-:-:S04]  /*1a350*/  ISETP.GE.U32.AND P0, PT, R5, UR4, PT ;  /* 0x0000000405007c0c */ /* 0x004fc8000bf06070 */
[----:B---3--:R-:W-:-:S13]  /*1a360*/  ISETP.GE.U32.AND.EX P0, PT, R4, UR5, PT, P0 ;  /* 0x0000000504007c0c */ /* 0x008fda000bf06100 */
        /* <DEDUP_REMOVED lines=21> */
.L_x_548:
[----:B------:R-:W-:Y:S01]  /*1a4c0*/  USHF.R.U64 UR4, UR14, UR19, UR15 ;  /* 0x000000130e047299 */ /* 0x000fe2000800120f */
[----:B------:R-:W-:Y:S01]  /*1a4d0*/  R2UR UR7, R4 ;  /* 0x00000000040772ca */ /* 0x000fe200000e0000 */
[----:B------:R-:W-:Y:S02]  /*1a4e0*/  USHF.R.U32.HI UR5, URZ, UR19, UR15 ;  /* 0x000000133f057299 */ /* 0x000fe4000801160f */
[----:B------:R-:W-:Y:S01]  /*1a4f0*/  UIADD3 UR13, UP0, URZ, -UR4, URZ ;  /* 0x800000043f0d7290 */ /* 0x000fe2000ff1e03f */
[----:B------:R-:W-:Y:S01]  /*1a500*/  ULDC.64 UR14, c[0x0][0x620] ;  /* 0x00018800000e7ab9 */ /* 0x000fe20000000a00 */
[----:B------:R-:W-:Y:S02]  /*1a510*/  UMOV UR6, UR20 ;  /* 0x0000001400067c82 */ /* 0x000fe40008000000 */
[----:B------:R-:W-:Y:S02]  /*1a520*/  UIADD3.X UR5, URZ, ~UR5, URZ, UP0, !UPT ;  /* 0x800000053f057290 */ /* 0x000fe400087fe43f */
[----:B------:R-:W-:-:S02]  /*1a530*/  UISETP.NE.AND UP1, UPT, UR45, URZ, UPT ;  /* 0x0000003f2d00728c */ /* 0x000fc4000bf25270 */
[----:B------:R-:W-:Y:S02]  /*1a540*/  UIMAD UR5, UR5, UR14, URZ ;  /* 0x0000000e050572a4 */ /* 0x000fe4000f8e023f */
[----:B------:R-:W-:Y:S02]  /*1a550*/  UIMAD.WIDE.U32 UR6, UR13, UR14, UR6 ;  /* 0x0000000e0d0672a5 */ /* 0x000fe4000f8e0006 */
[----:B------:R-:W-:Y:S01]  /*1a560*/  UIMAD UR5, UR13, UR15, UR5 ;  /* 0x0000000f0d0572a4 */ /* 0x000fe2000f8e0205 */
[----:B------:R-:W-:Y:S02]  /*1a570*/  ULDC UR14, c[0x0][0x608] ;  /* 0x00018200000e7ab9 */ /* 0x000fe40000000800 */
[----:B------:R-:W-:Y:S01]  /*1a580*/  ULDC UR13, c[0x0][0x618] ;  /* 0x00018600000d7ab9 */ /* 0x000fe20000000800 */
[----:B------:R-:W-:Y:S01]  /*1a590*/  UIADD3 UR5, UR7, UR5, URZ ;  /* 0x0000000507057290 */ /* 0x000fe2000fffe03f */
[----:B------:R-:W-:Y:S01]  /*1a5a0*/  ULDC UR22, c[0x0][0x658] ;  /* 0x0001960000167ab9 */ /* 0x000fe20000000800 */
[----:B------:R-:W-:-:S02]  /*1a5b0*/  @UP1 UIMAD UR8, UR11, UR12, UR10 ;  /* 0x0000000c0b0812a4 */ /* 0x000fc4000f8e020a */
[----:B------:R-:W-:Y:S02]  /*1a5c0*/  USHF.R.U64 UR17, UR6, UR13, UR5 ;  /* 0x0000000d06117299 */ /* 0x000fe40008001205 */
[----:B------:R-:W-:Y:S01]  /*1a5d0*/  USHF.R.U32.HI UR5, URZ, UR13, UR5 ;  /* 0x0000000d3f057299 */ /* 0x000fe20008011605 */
[----:B------:R-:W-:Y:S01]  /*1a5e0*/  ULDC.64 UR6, c[0x0][0x640] ;  /* 0x0001900000067ab9 */ /* 0x000fe20000000a00 */
[----:B------:R-:W-:Y:S01]  /*1a5f0*/  UMOV UR10, 0xffffffff ;  /* 0xffffffff000a7882 */ /* 0x000fe20000000000 */
[----:B------:R-:W-:Y:S01]  /*1a600*/  ISETP.NE.U32.AND P0, PT, RZ, UR6, PT ;  /* 0x00000006ff007c0c */ /* 0x000fe2000bf05070 */
[----:B------:R-:W-:Y:S02]  /*1a610*/  USHF.R.U64 UR18, UR17, UR14, UR5 ;  /* 0x0000000e11127299 */ /* 0x000fe40008001205 */
[----:B------:R-:W-:Y:S01]  /*1a620*/  USHF.R.U32.HI UR5, URZ, UR14, UR5 ;  /* 0x0000000e3f057299 */ /* 0x000fe20008011605 */
[----:B------:R-:W-:Y:S01]  /*1a630*/  ISETP.NE.AND.EX P0, PT, RZ, UR7, PT, P0 ;  /* 0x00000007ff007c0c */ /* 0x000fe2000bf05300 */
[----:B------:R-:W-:-:S02]  /*1a640*/  USHF.L.U32 UR11, UR10, UR22, URZ ;  /* 0x000000160a0b7299 */ /* 0x000fc4000800063f */
[----:B------:R-:W-:Y:S01]  /*1a650*/  USHF.R.U64 UR19, UR18, UR22, UR5 ;  /* 0x0000001612137299 */ /* 0x000fe20008001205 */
[----:B------:R-:W-:Y:S01]  /*1a660*/  ULDC UR20, c[0x0][0x600] ;  /* 0x0001800000147ab9 */ /* 0x000fe20000000800 */
[----:B------:R-:W-:Y:S02]  /*1a670*/  USHF.R.U32.HI UR10, URZ, UR22, UR5 ;  /* 0x000000163f0a7299 */ /* 0x000fe40008011605 */
[----:B------:R-:W-:Y:S02]  /*1a680*/  UIADD3 UR21, UR20, -0x1, URZ ;  /* 0xffffffff14157890 */ /* 0x000fe4000fffe03f */
[----:B------:R-:W-:Y:S01]  /*1a690*/  ULOP3.LUT UR26, URZ, UR11, URZ, 0x33, !UPT ;  /* 0x0000000b3f1a7292 */ /* 0x000fe2000f8e333f */
        /* <DEDUP_REMOVED lines=17> */
.L_x_549:
[----:B------:R-:W-:Y:S01]  /*1a7b0*/  USHF.R.U64 UR6, UR5, UR23, UR10 ;  /* 0x0000001705067299 */ /* 0x000fe2000800120a */
[----:B------:R-:W-:Y:S01]  /*1a7c0*/  MOV R0, 0x1 ;  /* 0x0000000100007802 */ /* 0x000fe20000000f00 */
[----:B------:R-:W-:Y:S01]  /*1a7d0*/  USHF.L.U32 UR25, UR25, UR22, URZ ;  /* 0x0000001619197299 */ /* 0x000fe2000800063f */
[----:B------:R-:W-:Y:S01]  /*1a7e0*/  IMAD.U32 R10, RZ, RZ, UR4 ;  /* 0x00000004ff0a7e24 */ /* 0x000fe2000f8e00ff */
[----:B------:R-:W-:Y:S02]  /*1a7f0*/  ULOP3.LUT UR5, UR18, UR26, URZ, 0xc0, !UPT ;  /* 0x0000001a12057292 */ /* 0x000fe4000f8ec03f */
[----:B------:R-:W-:Y:S02]  /*1a800*/  UIADD3 UR7, -UR6, URZ, URZ ;  /* 0x0000003f06077290 */ /* 0x000fe4000fffe13f */
[----:B------:R-:W-:Y:S02]  /*1a810*/  UIMAD UR6, UR25, UR6, UR5 ;  /* 0x00000006190672a4 */ /* 0x000fe4000f8e0205 */
[----:B------:R-:W-:-:S02]  /*1a820*/  ULOP3.LUT UR17, UR17, UR21, URZ, 0xc0, !UPT ;  /* 0x0000001511117292 */ /* 0x000fc4000f8ec03f */
[----:B------:R-:W-:Y:S02]  /*1a830*/  UIMAD UR5, UR7, UR24, UR19 ;  /* 0x00000018070572a4 */ /* 0x000fe4000f8e0213 */
[----:B------:R-:W-:Y:S01]  /*1a840*/  UISETP.NE.AND UP0, UPT, UR45, URZ, UPT ;  /* 0x0000003f2d00728c */ /* 0x000fe2000bf05270 */
[----:B------:R-:W-:Y:S01]  /*1a850*/  ULDC UR7, c[0x0][0x610] ;  /* 0x0001840000077ab9 */ /* 0x000fe20000000800 */
[----:B------:R-:W-:Y:S02]  /*1a860*/  UIMAD UR5, UR5, UR20, UR17 ;  /* 0x00000014050572a4 */ /* 0x000fe4000f8e0211 */
[----:B------:R-:W-:-:S04]  /*1a870*/  UIMAD UR8, UR6, UR7, UR8 ;  /* 0x00000007060872a4 */ /* 0x000fc8000f8e0208 */
[----:B------:R-:W-:Y:S02]  /*1a880*/  USEL UR6, UR5, UR8, !UP0 ;  /* 0x0000000805067287 */ /* 0x000fe4000c000000 */
[----:B------:R-:W-:-:S04]  /*1a890*/  USEL UR8, UR8, UR5, !UP0 ;  /* 0x0000000508087287 */ /* 0x000fc8000c000000 */
[----:B------:R-:W-:Y:S02]  /*1a8a0*/  IMAD.U32 R3, RZ, RZ, UR6 ;  /* 0x00000006ff037e24 */ /* 0x000fe4000f8e00ff */
[----:B------:R-:W-:-:S07]  /*1a8b0*/  IMAD.U32 R2, RZ, RZ, UR8 ;  /* 0x00000008ff027e24 */ /* 0x000fce000f8e00ff */
.L_x_547:
[----:B------:R-:W-:-:S08]  /*1a8c0*/  NOP ;  /* 0x0000000000007918 */ /* 0x000fd00000000000 */
[----:B0-----:R-:W0:-:S00]  /*1a8d0*/  USETMAXREG.DEALLOC.CTAPOOL 0x18 ;  /* 0x00000018000079c8 */ /* 0x001e0000080e0500 */
[----:B------:R-:W-:-:S13]  /*1a8e0*/  ISETP.NE.AND P0, PT, RZ, UR9, PT ;  /* 0x00000009ff007c0c */ /* 0x000fda000bf05270 */
[----:B------:R-:W-:Y:S05]  /*1a8f0*/  @P0 EXIT ;  /* 0x000000000000094d */ /* 0x000fea0003800000 */
[----:B0-----:R-:W-:Y:S01]  /*1a900*/  LOP3.LUT P0, RZ, R0, 0xff, RZ, 0xc0, !PT ;  /* 0x000000ff00ff7812 */ /* 0x001fe2000780c0ff */
[----:B------:R-:W-:Y:S01]  /*1a910*/  IMAD.MOV.U32 R6, RZ, RZ, RZ ;  /* 0x000000ffff067224 */ /* 0x000fe200078e00ff */
[----:B------:R-:W-:-:S11]  /*1a920*/  MOV R0, 0x1 ;  /* 0x0000000100007802 */ /* 0x000fd60000000f00 */
[----:B------:R-:W-:Y:S05]  /*1a930*/  @!P0 BRA `(.L_x_550) ;  /* 0x0000000c00748947 */ /* 0x000fea0003800000 */
[----:B------:R-:W0:Y:S01]  /*1a940*/  S2R R9, SR_CgaCtaId ;  /* 0x0000000000097919 */ /* 0x000e220000008800 */
[----:B------:R-:W-:Y:S01]  /*1a950*/  ULDC UR4, c[0x0][0x28c] ;  /* 0x0000a30000047ab9 */ /* 0x000fe20000000800 */
[----:B------:R-:W-:Y:S01]  /*1a960*/  ULDC UR8, c[0x0][0x658] ;  /* 0x0001960000087ab9 */ /* 0x000fe20000000800 */
[----:B------:R-:W-:Y:S01]  /*1a970*/  UIADD3 UR9, UR4, 0x3f, URZ ;  /* 0x0000003f04097890 */ /* 0x000fe2000fffe03f */
[----:B------:R-:W-:Y:S01]  /*1a980*/  BSSY B0, `(.L_x_550) ;  /* 0x00000d8000007945 */ /* 0x000fe20003800000 */
[----:B------:R-:W-:Y:S01]  /*1a990*/  UMOV UR7, 0xffffffff ;  /* 0xffffffff00077882 */ /* 0x000fe20000000000 */
[----:B------:R-:W-:Y:S01]  /*1a9a0*/  ULDC UR6, c[0x0][0xc] ;  /* 0x0000030000067ab9 */ /* 0x000fe20000000800 */
[----:B------:R-:W-:Y:S01]  /*1a9b0*/  USHF.R.S32.HI UR10, URZ, 0x1f, UR9 ;  /* 0x0000001f3f0a7899 */ /* 0x000fe20008011409 */
[----:B------:R-:W-:Y:S01]  /*1a9c0*/  IMAD.MOV.U32 R8, RZ, RZ, 0x1 ;  /* 0x00000001ff087424 */ /* 0x000fe200078e00ff */
[----:B------:R-:W-:Y:S01]  /*1a9d0*/  USHF.L.U32 UR11, UR7, UR8, URZ ;  /* 0x00000008070b7299 */ /* 0x000fe2000800063f */
[----:B------:R-:W-:Y:S01]  /*1a9e0*/  IMAD.MOV.U32 R0, RZ, RZ, 0x1 ;  /* 0x00000001ff007424 */ /* 0x000fe200078e00ff */
[----:B------:R-:W-:Y:S01]  /*1a9f0*/  ULDC UR5, c[0x0][0x600] ;  /* 0x0001800000057ab9 */ /* 0x000fe20000000800 */
[----:B------:R-:W-:Y:S01]  /*1aa00*/  ULDC UR7, c[0x0][0x10] ;  /* 0x0000040000077ab9 */ /* 0x000fe20000000800 */
[----:B------:R-:W-:Y:S01]  /*1aa10*/  UMOV UR12, 0x1 ;  /* 0x00000001000c7882 */ /* 0x000fe20000000000 */
[----:B------:R-:W-:Y:S01]  /*1aa20*/  UIADD3 UR4, UR5, -0x1, URZ ;  /* 0xffffffff05047890 */ /* 0x000fe2000fffe03f */
[----:B------:R-:W-:Y:S01]  /*1aa30*/  IMAD.MOV.U32 R6, RZ, RZ, RZ ;  /* 0x000000ffff067224 */ /* 0x000fe200078e00ff */
[----:B------:R-:W-:-:S02]  /*1aa40*/  UIMAD.WIDE.U32 UR6, UR6, UR7, URZ ;  /* 0x00000007060672a5 */ /* 0x000fc4000f8e003f */
[----:B------:R-:W-:Y:S02]  /*1aa50*/  ULEA.HI UR10, UR10, UR9, URZ, 0x6 ;  /* 0x000000090a0a7291 */ /* 0x000fe4000f8f303f */
[----:B------:R-:W-:Y:S02]  /*1aa60*/  USHF.L.U32 UR5, UR12, UR8, URZ ;  /* 0x000000080c057299 */ /* 0x000fe4000800063f */
[----:B------:R-:W-:Y:S01]  /*1aa70*/  USHF.R.S32.HI UR18, URZ, 0x6, UR10 ;  /* 0x000000063f127899 */ /* 0x000fe2000801140a */
[----:B------:R-:W-:Y:S01]  /*1aa80*/  ULDC UR8, c[0x0][0x14] ;  /* 0x0000050000087ab9 */ /* 0x000fe20000000800 */
[----:B------:R-:W-:Y:S02]  /*1aa90*/  ULOP3.LUT UR21, UR40, 0x2, URZ, 0xfc, !UPT ;  /* 0x0000000228157892 */ /* 0x000fe4000f8efc3f */
[----:B------:R-:W-:Y:S02]  /*1aaa0*/  UIMAD.WIDE.U32 UR22, UR6, UR8, URZ ;  /* 0x00000008061672a5 */ /* 0x000fe4000f8e003f */
[----:B------:R-:W-:-:S02]  /*1aab0*/  UIMAD UR13, UR7, UR8, URZ ;  /* 0x00000008070d72a4 */ /* 0x000fc4000f8e023f */
[----:B------:R-:W-:Y:S01]  /*1aac0*/  ULOP3.LUT UR19, URZ, UR11, URZ, 0x33, !UPT ;  /* 0x0000000b3f137292 */ /* 0x000fe2000f8e333f */
[C---:B0-----:R-:W-:Y:S01]  /*1aad0*/  IMAD.SHL.U32 R16, R9.reuse, 0x40, RZ ;  /* 0x0000004009107824 */ /* 0x041fe200078e00ff */
[----:B------:R-:W-:Y:S01]  /*1aae0*/  SHF.L.U32 R9, R9, 0xc, RZ ;  /* 0x0000000c09097819 */ /* 0x000fe200000006ff */
[----:B------:R-:W-:Y:S02]  /*1aaf0*/  UIADD3 UR13, UR23, UR13, URZ ;  /* 0x0000000d170d7290 */ /* 0x000fe4000fffe03f */
[----:B------:R-:W-:Y:S01]  /*1ab00*/  UIADD3 UR26, UR18, 0x1, URZ ;  /* 0x00000001121a7890 */ /* 0x000fe2000fffe03f */
[----:B------:R-:W-:Y:S01]  /*1ab10*/  LOP3.LUT R16, R16, 0xc0, RZ, 0xc0, !PT ;  /* 0x000000c010107812 */ /* 0x000fe200078ec0ff */
[----:B------:R-:W-:Y:S01]  /*1ab20*/  ULDC.64 UR24, c[0x0][0x198] ;  /* 0x0000660000187ab9 */ /* 0x000fe20000000a00 */
[----:B------:R-:W-:-:S09]  /*1ab30*/  LOP3.LUT R9, R9, 0x3000, RZ, 0xc0, !PT ;  /* 0x0000300009097812 */ /* 0x000fd200078ec0ff */
.L_x_561:
[----:B------:R-:W-:-:S03]  /*1ab40*/  UMOV UR6, 0xffffffff ;  /* 0xffffffff00067882 */ /* 0x000fc60000000000 */
[----:B------:R-:W-:Y:S05]  /*1ab50*/  BRA.DIV UR6, `(.L_x_551) ;  /* 0x0000000e06b47947 */ /* 0x000fea000b800000 */
[----:B------:R-:W-:-:S13]  /*1ab60*/  ELECT P6, URZ, PT ;  /* 0x00000000003f782f */ /* 0x000fda00038c0000 */
.L_x_571:
[----:B------:R-:W0:Y:S01]  /*1ab70*/  LDC R4, c[0x0][0x28c] ;  /* 0x0000a300ff047b82 */ /* 0x000e220000000800 */
[----:B------:R-:W-:Y:S01]  /*1ab80*/  BSSY B1, `(.L_x_552) ;  /* 0x000003a000017945 */ /* 0x000fe20003800000 */
[----:B0-----:R-:W-:-:S13]  /*1ab90*/  ISETP.LT.OR P6, PT, R4, 0x1, !P6 ;  /* 0x000000010400780c */ /* 0x001fda00077c1670 */
[----:B------:R-:W-:Y:S05]  /*1aba0*/  @P6 BRA `(.L_x_553) ;  /* 0x0000000000dc6947 */ /* 0x000fea0003800000 */
[----:B------:R-:W-:Y:S01]  /*1abb0*/  IMAD.SHL.U32 R2, R2, 0x100, RZ ;  /* 0x0000010002027824 */ /* 0x000fe200078e00ff */
[----:B------:R-:W-:Y:S01]  /*1abc0*/  LEA R3, R3, R16, 0x8 ;  /* 0x0000001003037211 */ /* 0x000fe200078e40ff */
[----:B------:R-:W-:Y:S01]  /*1abd0*/  IMAD.MOV.U32 R11, RZ, RZ, RZ ;  /* 0x000000ffff0b7224 */ /* 0x000fe200078e00ff */
[----:B------:R-:W-:Y:S01]  /*1abe0*/  MOV R12, R6 ;  /* 0x00000006000c7202 */ /* 0x000fe20000000f00 */
[----:B------:R-:W-:Y:S02]  /*1abf0*/  IMAD.U32 R13, RZ, RZ, UR26 ;  /* 0x0000001aff0d7e24 */ /* 0x000fe4000f8e00ff */
[----:B------:R-:W-:-:S07]  /*1ac00*/  IMAD.MOV.U32 R4, RZ, RZ, R0 ;  /* 0x000000ffff047224 */ /* 0x000fce00078e0000 */
.L_x_556:
[----:B------:R-:W0:Y:S01]  /*1ac10*/  S2R R14, SR_CgaCtaId ;  /* 0x00000000000e7919 */ /* 0x000e220000008800 */
[----:B------:R-:W-:Y:S01]  /*1ac20*/  MOV R5, 0x400 ;  /* 0x0000040000057802 */ /* 0x000fe20000000f00 */
[----:B------:R-:W1:Y:S03]  /*1ac30*/  S2R R7, SR_TID.X ;  /* 0x0000000000077919 */ /* 0x000e660000002100 */
[----:B0-----:R-:W-:Y:S02]  /*1ac40*/  LEA R15, R14, R5, 0x18 ;  /* 0x000000050e0f7211 */ /* 0x001fe400078ec0ff */
[----:B------:R-:W-:Y:S02]  /*1ac50*/  SHF.L.U32 R14, R4, 0x1f, RZ ;  /* 0x0000001f040e7819 */ /* 0x000fe400000006ff */
[----:B-1----:R-:W-:Y:S01]  /*1ac60*/  LOP3.LUT P1, RZ, R7, 0x7f, RZ, 0xc0, !PT ;  /* 0x0000007f07ff7812 */ /* 0x002fe2000782c0ff */
[----:B------:R-:W-:-:S04]  /*1ac70*/  IMAD R5, R12, 0x8, R15 ;  /* 0x000000080c057824 */ /* 0x000fc800078e020f */
[----:B------:R-:W0:Y:S02]  /*1ac80*/  SYNCS.PHASECHK.TRANS64.TRYWAIT P0, [R5+URZ+0x18], R14 ;  /* 0x0000180e050075a7 */ /* 0x000e24000800017f */
[----:B0-----:R-:W-:Y:S06]  /*1ac90*/  @!P0 BRA `(.L_x_554) ;  /* 0x0000000c00848947 */ /* 0x001fec0003800000 */
.L_x_572:
[----:B0-----:R-:W0:Y:S01]  /*1aca0*/  @!P1 LDC R14, c[0x0][0x500] ;  /* 0x00014000ff0e9b82 */ /* 0x001e220000000800 */
[----:B------:R-:W-:-:S04]  /*1acb0*/  UPRMT UR6, UR21, 0x9910, URZ ;  /* 0x0000991015067896 */ /* 0x000fc8000800003f */
[----:B------:R-:W-:-:S06]  /*1acc0*/  UISETP.NE.AND UP0, UPT, UR6, 0x2, UPT ;  /* 0x000000020600788c */ /* 0x000fcc000bf05270 */
[----:B------:R-:W-:Y:S01]  /*1acd0*/  PLOP3.LUT P0, PT, PT, PT, UP0, 0x80, 0x0 ;  /* 0x000000000000781c */ /* 0x000fe20003f0f008 */
[----:B0-----:R0:W-:-:S12]  /*1ace0*/  @!P1 SYNCS.ARRIVE.TRANS64 RZ, [R5+URZ], R14 ;  /* 0x0000000e05ff99a7 */ /* 0x0011d8000800003f */
[----:B------:R-:W-:Y:S05]  /*1acf0*/  @P0 BRA `(.L_x_555) ;  /* 0x0000000000040947 */ /* 0x000fea0003800000 */
[----:B------:R-:W-:Y:S01]  /*1ad00*/  BPT.TRAP 0x1 ;  /* 0x000000040000795c */ /* 0x000fe20000300000 */
.L_x_555:
[----:B------:R-:W-:Y:S01]  /*1ad10*/  IMAD R7, R12, 0x8000, R15 ;  /* 0x000080000c077824 */ /* 0x000fe200078e020f */
[----:B------:R-:W-:Y:S01]  /*1ad20*/  R2UR UR9, R5 ;  /* 0x00000000050972ca */ /* 0x000fe200000e0000 */
[----:B------:R-:W-:Y:S01]  /*1ad30*/  VIADD R13, R13, 0xffffffff ;  /* 0xffffffff0d0d7836 */ /* 0x000fe20000000000 */
[----:B------:R-:W-:Y:S01]  /*1ad40*/  UIADD3 UR6, UP0, UR24, 0xf0, URZ ;  /* 0x000000f018067890 */ /* 0x000fe2000ff1e03f */
[----:B------:R-:W-:Y:S01]  /*1ad50*/  R2UR UR11, R2 ;  /* 0x00000000020b72ca */ /* 0x000fe200000e0000 */
[----:B------:R-:W-:Y:S01]  /*1ad60*/  UIADD3 UR28, UP1, UR24, 0x1f0, URZ ;  /* 0x000001f0181c7890 */ /* 0x000fe2000ff3e03f */
[----:B------:R-:W-:Y:S01]  /*1ad70*/  R2UR UR7, R7 ;  /* 0x00000000070772ca */ /* 0x000fe200000e0000 */
[C---:B------:R-:W-:Y:S01]  /*1ad80*/  IMAD R7, R12.reuse, 0x4000, R9 ;  /* 0x000040000c077824 */ /* 0x040fe200078e0209 */
[----:B------:R-:W-:Y:S01]  /*1ad90*/  R2UR UR10, R11 ;  /* 0x000000000b0a72ca */ /* 0x000fe200000e0000 */
[----:B------:R-:W-:Y:S01]  /*1ada0*/  VIADD R12, R12, 0x1 ;  /* 0x000000010c0c7836 */ /* 0x000fe20000000000 */
[----:B------:R-:W-:Y:S01]  /*1adb0*/  R2UR UR12, R10 ;  /* 0x000000000a0c72ca */ /* 0x000fe200000e0000 */
[----:B------:R-:W-:Y:S01]  /*1adc0*/  UIADD3.X UR29, URZ, UR25, URZ, UP1, !UPT ;  /* 0x000000193f1d7290 */ /* 0x000fe20008ffe43f */
[----:B------:R-:W-:Y:S01]  /*1add0*/  LEA R7, R7, R15, 0x1 ;  /* 0x0000000f07077211 */ /* 0x000fe200078e08ff */
[----:B------:R-:W-:Y:S01]  /*1ade0*/  UMOV UR14, 0x0 ;  /* 0x00000000000e7882 */ /* 0x000fe20000000000 */
[----:B------:R-:W-:Y:S01]  /*1adf0*/  R2UR UR20, R3 ;  /* 0x00000000031472ca */ /* 0x000fe200000e0000 */
[----:B------:R-:W-:Y:S01]  /*1ae00*/  UMOV UR15, 0x10000000 ;  /* 0x10000000000f7882 */ /* 0x000fe20000000000 */
[----:B------:R-:W-:Y:S01]  /*1ae10*/  R2UR UR8, R7 ;  /* 0x00000000070872ca */ /* 0x000fe200000e0000 */
[----:B------:R-:W-:Y:S01]  /*1ae20*/  UMOV UR27, 0xf0000 ;  /* 0x000f0000001b7882 */ /* 0x000fe20000000000 */
[----:B------:R-:W-:Y:S01]  /*1ae30*/  ISETP.GT.AND P1, PT, R13, 0x1, PT ;  /* 0x000000010d00780c */ /* 0x000fe20003f24270 */
[----:B------:R-:W-:Y:S01]  /*1ae40*/  UIADD3 UR16, UR7, 0x100, URZ ;  /* 0x0000010007107890 */ /* 0x000fe2000fffe03f */
[----:B------:R-:W-:Y:S01]  /*1ae50*/  ISETP.NE.AND P0, PT, R12, 0x3, PT ;  /* 0x000000030c00780c */ /* 0x000fe20003f05270 */
[----:B------:R-:W-:Y:S01]  /*1ae60*/  UIADD3.X UR7, URZ, UR25, URZ, UP0, !UPT ;  /* 0x000000193f077290 */ /* 0x000fe200087fe43f */
[----:B------:R-:W-:-:S02]  /*1ae70*/  VIADD R11, R11, 0x40 ;  /* 0x000000400b0b7836 */ /* 0x000fc40000000000 */
[----:B0-----:R-:W-:Y:S02]  /*1ae80*/  SEL R5, RZ, 0x1, P0 ;  /* 0x00000001ff057807 */ /* 0x001fe40000000000 */
[----:B------:R-:W-:Y:S02]  /*1ae90*/  SEL R12, R12, RZ, P0 ;  /* 0x000000ff0c0c7207 */ /* 0x000fe40000000000 */
[----:B------:R-:W-:Y:S01]  /*1aea0*/  LOP3.LUT R4, R4, R5, RZ, 0x3c, !PT ;  /* 0x0000000504047212 */ /* 0x000fe200078e3cff */
[----:B------:R-:W-:-:S03]  /*1aeb0*/  UIADD3 UR17, UR8, 0x18100, URZ ;  /* 0x0001810008117890 */ /* 0x000fc6000fffe03f */
[----:B------:R-:W-:Y:S02]  /*1aec0*/  UMOV UR8, UR16 ;  /* 0x0000001000087c82 */ /* 0x000fe40008000000 */
[----:B------:R0:W-:Y:S02]  /*1aed0*/  UTMALDG.3D [UR8], [UR6], desc[UR14] ;  /* 0x00000e08060075b4 */ /* 0x0001e40008011000 */
[----:B0-----:R-:W-:Y:S01]  /*1aee0*/  UMOV UR8, UR17 ;  /* 0x0000001100087c82 */ /* 0x001fe20008000000 */
[----:B------:R-:W-:Y:S02]  /*1aef0*/  UMOV UR11, UR20 ;  /* 0x00000014000b7c82 */ /* 0x000fe40008000000 */
[----:B------:R0:W-:Y:S02]  /*1af00*/  UTMALDG.3D.MULTICAST [UR8], [UR28], UR27, desc[UR14] ;  /* 0x00000e081c0073b4 */ /* 0x0001e4000801181b */
[----:B0-----:R-:W-:Y:S05]  /*1af10*/  @P1 BRA `(.L_x_556) ;  /* 0xfffffffc003c1947 */ /* 0x001fea000383ffff */
.L_x_553:
[----:B------:R-:W-:Y:S05]  /*1af20*/  BSYNC B1 ;  /* 0x0000000000017941 */ /* 0x000fea0003800000 */
.L_x_552:
[----:B------:R-:W2:Y:S01]  /*1af30*/  LDL.LU R15, [R1+0x200] ;  /* 0x00020000010f7983 */ /* 0x000ea20000300800 */
[----:B------:R-:W-:Y:S01]  /*1af40*/  LOP3.LUT P0, RZ, R8, 0xff, RZ, 0xc0, !PT ;  /* 0x000000ff08ff7812 */ /* 0x000fe2000780c0ff */
[----:B------:R-:W-:Y:S02]  /*1af50*/  ULDC.64 UR6, c[0x0][0x650] ;  /* 0x0001940000067ab9 */ /* 0x000fe40000000a00 */
[----:B------:R-:W3:Y:S01]  /*1af60*/  LDL.LU R14, [R1+0x204] ;  /* 0x00020400010e7983 */ /* 0x000ee20000300800 */
[----:B------:R-:W-:Y:S01]  /*1af70*/  IADD3 R6, R6, UR18, RZ ;  /* 0x0000001206067c10 */ /* 0x000fe2000fffe0ff */
[----:B------:R-:W-:Y:S01]  /*1af80*/  UISETP.GE.U32.AND UP0, UPT, UR18, 0x3, UPT ;  /* 0x000000031200788c */ /* 0x000fe2000bf06070 */
[----:B------:R-:W-:Y:S01]  /*1af90*/  BSSY B1, `(.L_x_557) ;  /* 0x0000074000017945 */ /* 0x000fe20003800000 */
[----:B------:R-:W-:Y:S02]  /*1afa0*/  MOV R10, 0xffffffff ;  /* 0xffffffff000a7802 */ /* 0x000fe40000000f00 */
[----:B------:R-:W-:-:S02]  /*1afb0*/  PRMT R4, RZ, 0x7610, R4 ;  /* 0x00007610ff047816 */ /* 0x000fc40000000004 */
[----:B------:R-:W-:Y:S02]  /*1afc0*/  PLOP3.LUT P1, PT, PT, PT, UP0, 0x80, 0x0 ;  /* 0x000000000000781c */ /* 0x000fe40003f2f008 */
[----:B------:R-:W0:Y:S01]  /*1afd0*/  @P0 S2R R3, SR_CgaCtaId ;  /* 0x0000000000030919 */ /* 0x000e220000008800 */
[----:B------:R-:W-:Y:S02]  /*1afe0*/  @P0 MOV R2, 0x400 ;  /* 0x0000040000020802 */ /* 0x000fe40000000f00 */
[----:B------:R-:W-:Y:S02]  /*1aff0*/  PRMT R8, RZ, 0x7610, R8 ;  /* 0x00007610ff087816 */ /* 0x000fe40000000008 */
[----:B0-----:R-:W-:-:S04]  /*1b000*/  @P0 LEA R2, R3, R2, 0x18 ;  /* 0x0000000203020211 */ /* 0x001fc800078ec0ff */
[----:B------:R0:W-:Y:S01]  /*1b010*/  @P0 SYNCS.ARRIVE.TRANS64.A1T0 RZ, [R2+URZ+0x48], RZ ;  /* 0x000048ff02ff09a7 */ /* 0x0001e2000810003f */
[----:B------:R-:W-:Y:S01]  /*1b020*/  ISETP.GT.U32.AND P0, PT, R6, 0x2, PT ;  /* 0x000000020600780c */ /* 0x000fe20003f04070 */
[----:B0-----:R-:W-:-:S05]  /*1b030*/  IMAD.U32 R2, RZ, RZ, UR18 ;  /* 0x00000012ff027e24 */ /* 0x001fca000f8e00ff */
[----:B------:R-:W-:Y:S01]  /*1b040*/  ISETP.LT.U32.AND P0, PT, R2, 0x3, P0 ;  /* 0x000000030200780c */ /* 0x000fe20000701070 */
[----:B------:R-:W-:-:S04]  /*1b050*/  IMAD.WIDE.U32 R2, R6, -0x55555555, RZ ;  /* 0xaaaaaaab06027825 */ /* 0x000fc800078e00ff */
[----:B------:R-:W-:Y:S01]  /*1b060*/  IMAD.MOV.U32 R2, RZ, RZ, -0x1 ;  /* 0xffffffffff027424 */ /* 0x000fe200078e00ff */
[----:B------:R-:W-:Y:S02]  /*1b070*/  SHF.R.U32.HI R5, RZ, 0x1, R3 ;  /* 0x00000001ff057819 */ /* 0x000fe40000011603 */
[----:B------:R-:W-:-:S03]  /*1b080*/  SEL R3, RZ, 0x1, !P0 ;  /* 0x00000001ff037807 */ /* 0x000fc60004000000 */
[----:B------:R-:W-:Y:S01]  /*1b090*/  IMAD R6, R5, -0x3, R6 ;  /* 0xfffffffd05067824 */ /* 0x000fe200078e0206 */
[----:B------:R-:W-:Y:S01]  /*1b0a0*/  LOP3.LUT R0, R0, R3, RZ, 0x3c, !PT ;  /* 0x0000000300007212 */ /* 0x000fe200078e3cff */
[----:B------:R-:W-:-:S03]  /*1b0b0*/  IMAD.MOV.U32 R3, RZ, RZ, -0x1 ;  /* 0xffffffffff037424 */ /* 0x000fc600078e00ff */
[----:B------:R-:W-:Y:S02]  /*1b0c0*/  @P1 LOP3.LUT R0, R0, 0x1, R5, 0x78, !PT ;  /* 0x0000000100001812 */ /* 0x000fe400078e7805 */
[----:B---3--:R-:W-:-:S04]  /*1b0d0*/  IADD3 R14, P0, R14, UR22, RZ ;  /* 0x000000160e0e7c10 */ /* 0x008fc8000ff1e0ff */
[----:B--2---:R-:W-:Y:S01]  /*1b0e0*/  IADD3.X R15, R15, UR13, RZ, P0, !PT ;  /* 0x0000000d0f0f7c10 */ /* 0x004fe200087fe4ff */
[----:B------:R0:W-:Y:S01]  /*1b0f0*/  STL [R1+0x204], R14 ;  /* 0x0002040e01007387 */ /* 0x0001e20000100800 */
[----:B------:R-:W-:-:S03]  /*1b100*/  ISETP.GE.U32.AND P0, PT, R14, UR6, PT ;  /* 0x000000060e007c0c */ /* 0x000fc6000bf06070 */
[----:B------:R0:W-:Y:S01]  /*1b110*/  STL [R1+0x200], R15 ;  /* 0x0002000f01007387 */ /* 0x0001e20000100800 */
[----:B------:R-:W-:-:S13]  /*1b120*/  ISETP.GE.U32.AND.EX P0, PT, R15, UR7, PT, P0 ;  /* 0x000000070f007c0c */ /* 0x000fda000bf06100 */
[----:B0-----:R-:W-:Y:S05]  /*1b130*/  @P0 BRA `(.L_x_558) ;  /* 0x0000000400640947 */ /* 0x001fea0003800000 */
[----:B------:R-:W0:Y:S01]  /*1b140*/  S2R R7, SR_CTAID.X ;  /* 0x0000000000077919 */ /* 0x000e220000002500 */
[----:B------:R-:W-:Y:S01]  /*1b150*/  ULDC UR6, c[0x0][0x150] ;  /* 0x0000540000067ab9 */ /* 0x000fe20000000800 */
[----:B------:R-:W1:Y:S01]  /*1b160*/  LDC R4, c[0x0][0x144] ;  /* 0x00005100ff047b82 */ /* 0x000e620000000800 */
[----:B------:R-:W-:Y:S01]  /*1b170*/  UISETP.NE.AND UP0, UPT, UR45, URZ, UPT ;  /* 0x0000003f2d00728c */ /* 0x000fe2000bf05270 */
[----:B------:R-:W2:Y:S01]  /*1b180*/  S2R R5, SR_CTAID.Y ;  /* 0x0000000000057919 */ /* 0x000ea20000002600 */
[----:B------:R-:W-:-:S04]  /*1b190*/  ULDC UR9, c[0x0][0x630] ;  /* 0x00018c0000097ab9 */ /* 0x000fc80000000800 */
[----:B------:R-:W-:Y:S01]  /*1b1a0*/  PLOP3.LUT P0, PT, PT, PT, UP0, 0x80, 0x0 ;  /* 0x000000000000781c */ /* 0x000fe20003f0f008 */
[----:B------:R-:W3:Y:S01]  /*1b1b0*/  LDC R12, c[0x0][0x148] ;  /* 0x00005200ff0c7b82 */ /* 0x000ee20000000800 */
[----:B0-----:R-:W-:Y:S02]  /*1b1c0*/  I2FP.F32.U32 R2, R7 ;  /* 0x0000000700027245 */ /* 0x001fe40000201000 */
[----:B--2---:R-:W-:-:S03]  /*1b1d0*/  I2FP.F32.U32 R3, R5 ;  /* 0x0000000500037245 */ /* 0x004fc60000201000 */
[----:B------:R-:W-:Y:S01]  /*1b1e0*/  FMUL R2, R2, UR6 ;  /* 0x0000000602027c20 */ /* 0x000fe20008400000 */
[----:B------:R-:W-:Y:S02]  /*1b1f0*/  ULDC UR6, c[0x0][0x154] ;  /* 0x0000550000067ab9 */ /* 0x000fe40000000800 */
[----:B------:R-:W-:Y:S01]  /*1b200*/  FMUL R10, R3, UR6 ;  /* 0x00000006030a7c20 */ /* 0x000fe20008400000 */
[----:B------:R-:W-:Y:S02]  /*1b210*/  ULDC.64 UR6, c[0x0][0x628] ;  /* 0x00018a0000067ab9 */ /* 0x000fe40000000a00 */
[----:B------:R-:W0:Y:S08]  /*1b220*/  F2I.U32.TRUNC.NTZ R2, R2 ;  /* 0x0000000200027305 */ /* 0x000e30000020f000 */
[----:B------:R-:W2:Y:S01]  /*1b230*/  F2I.U32.TRUNC.NTZ R10, R10 ;  /* 0x0000000a000a7305 */ /* 0x000ea2000020f000 */
[----:B0-----:R-:W-:-:S02]  /*1b240*/  IMAD.MOV R3, RZ, RZ, -R2 ;  /* 0x000000ffff037224 */ /* 0x001fc400078e0a02 */
[----:B------:R-:W-:Y:S02]  /*1b250*/  IMAD.MOV.U32 R2, RZ, RZ, R14 ;  /* 0x000000ffff027224 */ /* 0x000fe400078e000e */
[----:B-1----:R-:W-:Y:S02]  /*1b260*/  IMAD R7, R4, R3, R7 ;  /* 0x0000000304077224 */ /* 0x002fe400078e0207 */
[----:B--2---:R-:W-:-:S04]  /*1b270*/  IMAD.MOV R3, RZ, RZ, -R10 ;  /* 0x000000ffff037224 */ /* 0x004fc800078e0a0a */
[----:B---3--:R-:W-:Y:S01]  /*1b280*/  @P0 IMAD R7, R12, R3, R5 ;  /* 0x000000030c070224 */ /* 0x008fe200078e0205 */
[----:B------:R-:W-:Y:S02]  /*1b290*/  ISETP.NE.U32.AND P0, PT, RZ, UR6, PT ;  /* 0x00000006ff007c0c */ /* 0x000fe4000bf05070 */
[----:B------:R-:W-:Y:S02]  /*1b2a0*/  MOV R3, R15 ;  /* 0x0000000f00037202 */ /* 0x000fe40000000f00 */
[----:B------:R-:W-:-:S13]  /*1b2b0*/  ISETP.NE.AND.EX P0, PT, RZ, UR7, PT, P0 ;  /* 0x00000007ff007c0c */ /* 0x000fda000bf05300 */
[----:B------:R-:W-:Y:S05]  /*1b2c0*/  @!P0 BRA `(.L_x_559) ;  /* 0x0000000000288947 */ /* 0x000fea0003800000 */
[----:B------:R-:W-:Y:S02]  /*1b2d0*/  ULDC UR8, c[0x0][0x634] ;  /* 0x00018d0000087ab9 */ /* 0x000fe40000000800 */
[----:B------:R-:W-:-:S05]  /*1b2e0*/  IADD3 R3, P0, R14, UR8, RZ ;  /* 0x000000080e037c10 */ /* 0x000fca000ff1e0ff */
[----:B------:R-:W-:-:S04]  /*1b2f0*/  IMAD.X R11, RZ, RZ, R15, P0 ;  /* 0x000000ffff0b7224 */ /* 0x000fc800000e060f */
[----:B------:R-:W-:-:S04]  /*1b300*/  IMAD.WIDE.U32 R4, R11, UR6, RZ ;  /* 0x000000060b047c25 */ /* 0x000fc8000f8e00ff */
[----:B------:R-:W-:-:S04]  /*1b310*/  IMAD.WIDE.U32 R4, P0, R3, UR7, R4 ;  /* 0x0000000703047c25 */ /* 0x000fc8000f800004 */
[----:B------:R-:W-:-:S04]  /*1b320*/  IMAD.WIDE.U32 R2, R3, UR6, RZ ;  /* 0x0000000603027c25 */ /* 0x000fc8000f8e00ff */
[----:B------:R-:W-:Y:S01]  /*1b330*/  IMAD.MOV.U32 R2, RZ, RZ, R5 ;  /* 0x000000ffff027224 */ /* 0x000fe200078e0005 */
[----:B------:R-:W-:Y:S01]  /*1b340*/  IADD3 RZ, P1, R3, R4, RZ ;  /* 0x0000000403ff7210 */ /* 0x000fe20007f3e0ff */
[----:B------:R-:W-:-:S04]  /*1b350*/  IMAD.X R3, RZ, RZ, RZ, P0 ;  /* 0x000000ffff037224 */ /* 0x000fc800000e06ff */
[----:B------:R-:W-:-:S08]  /*1b360*/  IMAD.WIDE.U32.X R2, R11, UR7, R2, P1 ;  /* 0x000000070b027c25 */ /* 0x000fd000088e0402 */
.L_x_559:
[--C-:B------:R-:W-:Y:S01]  /*1b370*/  SHF.R.U64 R10, R2, UR9, R3.reuse ;  /* 0x00000009020a7c19 */ /* 0x100fe20008001203 */
[----:B------:R-:W-:Y:S01]  /*1b380*/  ULDC.64 UR6, c[0x0][0x620] ;  /* 0x0001880000067ab9 */ /* 0x000fe20000000a00 */
[----:B------:R-:W-:Y:S01]  /*1b390*/  SHF.R.U32.HI R2, RZ, UR9, R3 ;  /* 0x00000009ff027c19 */ /* 0x000fe20008011603 */
[----:B------:R-:W-:Y:S01]  /*1b3a0*/  IMAD.MOV.U32 R3, RZ, RZ, R15 ;  /* 0x000000ffff037224 */ /* 0x000fe200078e000f */
[----:B------:R-:W-:Y:S01]  /*1b3b0*/  IADD3 R11, P0, RZ, -R10, RZ ;  /* 0x8000000aff0b7210 */ /* 0x000fe20007f1e0ff */
[----:B------:R-:W-:-:S03]  /*1b3c0*/  ULDC.64 UR8, c[0x0][0x640] ;  /* 0x0001900000087ab9 */ /* 0x000fc60000000a00 */
[----:B------:R-:W-:Y:S02]  /*1b3d0*/  IADD3.X R2, RZ, ~R2, RZ, P0, !PT ;  /* 0x80000002ff027210 */ /* 0x000fe400007fe4ff */
[----:B------:R-:W-:-:S03]  /*1b3e0*/  ISETP.NE.U32.AND P0, PT, RZ, UR8, PT ;  /* 0x00000008ff007c0c */ /* 0x000fc6000bf05070 */
[----:B------:R-:W-:Y:S01]  /*1b3f0*/  IMAD R2, R2, UR6, RZ ;  /* 0x0000000602027c24 */ /* 0x000fe2000f8e02ff */
[----:B------:R-:W-:-:S03]  /*1b400*/  ISETP.NE.AND.EX P0, PT, RZ, UR9, PT, P0 ;  /* 0x00000009ff007c0c */ /* 0x000fc6000bf05300 */
[----:B------:R-:W-:Y:S02]  /*1b410*/  IMAD R5, R11, UR7, R2 ;  /* 0x000000070b057c24 */ /* 0x000fe4000f8e0202 */
[----:B------:R-:W-:-:S04]  /*1b420*/  IMAD.MOV.U32 R2, RZ, RZ, R14 ;  /* 0x000000ffff027224 */ /* 0x000fc800078e000e */
[----:B------:R-:W-:Y:S01]  /*1b430*/  IMAD.WIDE.U32 R2, R11, UR6, R2 ;  /* 0x000000060b027c25 */ /* 0x000fe2000f8e0002 */
[----:B------:R-:W-:-:S03]  /*1b440*/  ULDC UR6, c[0x0][0x618] ;  /* 0x0001860000067ab9 */ /* 0x000fc60000000800 */
[----:B------:R-:W-:-:S05]  /*1b450*/  IMAD.IADD R3, R3, 0x1, R5 ;  /* 0x0000000103037824 */ /* 0x000fca00078e0205 */
[--C-:B------:R-:W-:Y:S02]  /*1b460*/  SHF.R.U64 R11, R2, UR6, R3.reuse ;  /* 0x00000006020b7c19 */ /* 0x100fe40008001203 */
[----:B------:R-:W-:Y:S01]  /*1b470*/  SHF.R.U32.HI R2, RZ, UR6, R3 ;  /* 0x00000006ff027c19 */ /* 0x000fe20008011603 */
[----:B------:R-:W-:-:S03]  /*1b480*/  ULDC UR6, c[0x0][0x608] ;  /* 0x0001820000067ab9 */ /* 0x000fc60000000800 */
[--C-:B------:R-:W-:Y:S02]  /*1b490*/  SHF.R.U32.HI R3, RZ, UR6, R2.reuse ;  /* 0x00000006ff037c19 */ /* 0x100fe40008011602 */
[----:B------:R-:W-:Y:S01]  /*1b4a0*/  SHF.R.U64 R12, R11, UR6, R2 ;  /* 0x000000060b0c7c19 */ /* 0x000fe20008001202 */
[----:B------:R-:W-:Y:S02]  /*1b4b0*/  ULDC UR6, c[0x0][0x658] ;  /* 0x0001960000067ab9 */ /* 0x000fe40000000800 */
[--C-:B------:R-:W-:Y:S02]  /*1b4c0*/  SHF.R.U32.HI R14, RZ, UR6, R3.reuse ;  /* 0x00000006ff0e7c19 */ /* 0x100fe40008011603 */
[----:B------:R-:W-:-:S03]  /*1b4d0*/  SHF.R.U64 R13, R12, UR6, R3 ;  /* 0x000000060c0d7c19 */ /* 0x000fc60008001203 */
[----:B------:R-:W-:Y:S01]  /*1b4e0*/  IMAD.MOV.U32 R3, RZ, RZ, R14 ;  /* 0x000000ffff037224 */ /* 0x000fe200078e000e */
[----:B------:R-:W-:Y:S01]  /*1b4f0*/  MOV R2, R13 ;  /* 0x0000000d00027202 */ /* 0x000fe20000000f00 */
[----:B------:R-:W-:Y:S06]  /*1b500*/  @!P0 BRA `(.L_x_560) ;  /* 0x0000000000288947 */ /* 0x000fec0003800000 */
[----:B------:R-:W-:Y:S02]  /*1b510*/  ULDC UR6, c[0x0][0x64c] ;  /* 0x0001930000067ab9 */ /* 0x000fe40000000800 */
[----:B------:R-:W-:-:S05]  /*1b520*/  IADD3 R3, P0, R13, UR6, RZ ;  /* 0x000000060d037c10 */ /* 0x000fca000ff1e0ff */
[----:B------:R-:W-:-:S04]  /*1b530*/  IMAD.X R14, RZ, RZ, R14, P0 ;  /* 0x000000ffff0e7224 */ /* 0x000fc800000e060e */
[----:B------:R-:W-:-:S04]  /*1b540*/  IMAD.WIDE.U32 R4, R14, UR8, RZ ;  /* 0x000000080e047c25 */ /* 0x000fc8000f8e00ff */
[----:B------:R-:W-:-:S04]  /*1b550*/  IMAD.WIDE.U32 R4, P0, R3, UR9, R4 ;  /* 0x0000000903047c25 */ /* 0x000fc8000f800004 */
[----:B------:R-:W-:Y:S01]  /*1b560*/  IMAD.WIDE.U32 R2, R3, UR8, RZ ;  /* 0x0000000803027c25 */ /* 0x000fe2000f8e00ff */
[----:B------:R-:W-:-:S04]  /*1b570*/  MOV R2, R5 ;  /* 0x0000000500027202 */ /* 0x000fc80000000f00 */
[----:B------:R-:W-:Y:S01]  /*1b580*/  IADD3 RZ, P1, R3, R4, RZ ;  /* 0x0000000403ff7210 */ /* 0x000fe20007f3e0ff */
[----:B------:R-:W-:-:S04]  /*1b590*/  IMAD.X R3, RZ, RZ, RZ, P0 ;  /* 0x000000ffff037224 */ /* 0x000fc800000e06ff */
[----:B------:R-:W-:-:S08]  /*1b5a0*/  IMAD.WIDE.U32.X R2, R14, UR9, R2, P1 ;  /* 0x000000090e027c25 */ /* 0x000fd000088e0402 */
.L_x_560:
[----:B------:R-:W-:Y:S01]  /*1b5b0*/  ULDC UR6, c[0x0][0x648] ;  /* 0x0001920000067ab9 */ /* 0x000fe20000000800 */
[----:B------:R-:W-:Y:S01]  /*1b5c0*/  LOP3.LUT R12, R12, UR19, RZ, 0xc0, !PT ;  /* 0x000000130c0c7c12 */ /* 0x000fe2000f8ec0ff */
[----:B------:R-:W-:Y:S01]  /*1b5d0*/  UISETP.NE.AND UP0, UPT, UR45, URZ, UPT ;  /* 0x0000003f2d00728c */ /* 0x000fe2000bf05270 */
[----:B------:R-:W-:Y:S01]  /*1b5e0*/  SHF.R.U64 R3, R2, UR6, R3 ;  /* 0x0000000602037c19 */ /* 0x000fe20008001203 */
[----:B------:R-:W-:Y:S01]  /*1b5f0*/  ULDC UR6, c[0x0][0x638] ;  /* 0x00018e0000067ab9 */ /* 0x000fe20000000800 */
[----:B------:R-:W-:-:S03]  /*1b600*/  IMAD.MOV.U32 R4, RZ, RZ, 0x1 ;  /* 0x00000001ff047424 */ /* 0x000fc600078e00ff */
[----:B------:R-:W-:Y:S01]  /*1b610*/  IMAD.MOV R2, RZ, RZ, -R3 ;  /* 0x000000ffff027224 */ /* 0x000fe200078e0a03 */
[----:B------:R-:W-:Y:S01]  /*1b620*/  PLOP3.LUT P0, PT, PT, PT, UP0, 0x40, 0x0 ;  /* 0x000000000000781c */ /* 0x000fe20003f0e808 */
[----:B------:R-:W-:Y:S01]  /*1b630*/  IMAD R12, R3, UR5, R12 ;  /* 0x00000005030c7c24 */ /* 0x000fe2000f8e020c */
[----:B------:R-:W-:Y:S01]  /*1b640*/  PLOP3.LUT P1, PT, PT, PT, UP0, 0x40, 0x0 ;  /* 0x000000000000781c */ /* 0x000fe20003f2e808 */
[----:B------:R-:W-:Y:S01]  /*1b650*/  IMAD R13, R2, UR6, R13 ;  /* 0x00000006020d7c24 */ /* 0x000fe2000f8e020d */
[----:B------:R-:W-:Y:S01]  /*1b660*/  ULDC UR6, c[0x0][0x610] ;  /* 0x0001840000067ab9 */ /* 0x000fe20000000800 */
[----:B------:R-:W-:Y:S01]  /*1b670*/  LOP3.LUT R2, R11, UR4, RZ, 0xc0, !PT ;  /* 0x000000040b027c12 */ /* 0x000fe2000f8ec0ff */
[----:B------:R-:W-:Y:S01]  /*1b680*/  IMAD R7, R12, UR6, R7 ;  /* 0x000000060c077c24 */ /* 0x000fe2000f8e0207 */
[----:B------:R-:W-:-:S03]  /*1b690*/  ULDC UR6, c[0x0][0x600] ;  /* 0x0001800000067ab9 */ /* 0x000fc60000000800 */
[----:B------:R-:W-:-:S05]  /*1b6a0*/  IMAD R2, R13, UR6, R2 ;  /* 0x000000060d027c24 */ /* 0x000fca000f8e0202 */
[----:B------:R-:W-:Y:S02]  /*1b6b0*/  SEL R3, R2, R7, P0 ;  /* 0x0000000702037207 */ /* 0x000fe40000000000 */
[----:B------:R-:W-:-:S07]  /*1b6c0*/  SEL R2, R7, R2, P1 ;  /* 0x0000000207027207 */ /* 0x000fce0000800000 */
.L_x_558:
[----:B------:R-:W-:Y:S05]  /*1b6d0*/  BSYNC B1 ;  /* 0x0000000000017941 */ /* 0x000fea0003800000 */
.L_x_557:
[----:B------:R-:W-:-:S13]  /*1b6e0*/  LOP3.LUT P0, RZ, R4, 0xff, RZ, 0xc0, !PT ;  /* 0x000000ff04ff7812 */ /* 0x000fda000780c0ff */
[----:B------:R-:W-:Y:S05]  /*1b6f0*/  @P0 BRA `(.L_x_561) ;  /* 0xfffffff400100947 */ /* 0x000fea000383ffff */
[----:B------:R-:W-:Y:S05]  /*1b700*/  BSYNC B0 ;  /* 0x0000000000007941 */ /* 0x000fea0003800000 */
.L_x_550:
[----:B------:R-:W-:-:S03]  /*1b710*/  UMOV UR6, 0xffffffff ;  /* 0xffffffff00067882 */ /* 0x000fc60000000000 */
[----:B------:R-:W-:Y:S05]  /*1b720*/  BRA.DIV UR6, `(.L_x_562) ;  /* 0x0000000206f47947 */ /* 0x000fea000b800000 */
[----:B------:R-:W-:-:S13]  /*1b730*/  ELECT P6, URZ, PT ;  /* 0x00000000003f782f */ /* 0x000fda00038c0000 */
.L_x_575:
[----:B------:R-:W-:Y:S04]  /*1b740*/  BSSY B0, `(.L_x_563) ;  /* 0x0000023000007945 */ /* 0x000fe80003800000 */
[----:B------:R-:W-:Y:S05]  /*1b750*/  @!P6 BRA `(.L_x_564) ;  /* 0x000000000084e947 */ /* 0x000fea0003800000 */
[----:B------:R-:W-:-:S04]  /*1b760*/  ULOP3.LUT UR6, UR40, 0x2, URZ, 0xfc, !UPT ;  /* 0x0000000228067892 */ /* 0x000fc8000f8efc3f */
[----:B------:R-:W-:-:S06]  /*1b770*/  UISETP.NE.AND UP0, UPT, UR6, 0x3, UPT ;  /* 0x000000030600788c */ /* 0x000fcc000bf05270 */
[----:B------:R-:W-:-:S13]  /*1b780*/  PLOP3.LUT P0, PT, PT, PT, UP0, 0x80, 0x0 ;  /* 0x000000000000781c */ /* 0x000fda0003f0f008 */
[----:B------:R-:W-:Y:S05]  /*1b790*/  @!P0 BRA `(.L_x_565) ;  /* 0x0000000000048947 */ /* 0x000fea0003800000 */
[----:B------:R-:W-:Y:S01]  /*1b7a0*/  BPT.TRAP 0x1 ;  /* 0x000000040000795c */ /* 0x000fe20000300000 */
.L_x_565:
[----:B------:R-:W0:Y:S01]  /*1b7b0*/  S2R R3, SR_CgaCtaId ;  /* 0x0000000000037919 */ /* 0x000e220000008800 */
[----:B------:R-:W-:-:S04]  /*1b7c0*/  MOV R2, 0x400 ;  /* 0x0000040000027802 */ /* 0x000fc80000000f00 */
[----:B0-----:R-:W-:Y:S02]  /*1b7d0*/  LEA R3, R3, R2, 0x18 ;  /* 0x0000000203037211 */ /* 0x001fe400078ec0ff */
[----:B------:R-:W-:-:S03]  /*1b7e0*/  SHF.L.U32 R2, R0, 0x1f, RZ ;  /* 0x0000001f00027819 */ /* 0x000fc600000006ff */
[----:B------:R-:W-:-:S05]  /*1b7f0*/  VIADD R3, R3, 0x18 ;  /* 0x0000001803037836 */ /* 0x000fca0000000000 */
[----:B------:R-:W-:-:S04]  /*1b800*/  LEA R5, R6, R3, 0x3 ;  /* 0x0000000306057211 */ /* 0x000fc800078e18ff */
[----:B------:R-:W0:Y:S02]  /*1b810*/  SYNCS.PHASECHK.TRANS64.TRYWAIT P0, [R5+URZ], R2 ;  /* 0x00000002050075a7 */ /* 0x000e24000800017f */
[----:B0-----:R-:W-:Y:S05]  /*1b820*/  @!P0 BRA `(.L_x_566) ;  /* 0x0000000000d48947 */ /* 0x001fea0003800000 */
.L_x_576:
[----:B------:R-:W-:-:S05]  /*1b830*/  VIADD R6, R6, 0x1 ;  /* 0x0000000106067836 */ /* 0x000fca0000000000 */
[----:B------:R-:W-:-:S04]  /*1b840*/  ISETP.NE.AND P0, PT, R6, 0x3, PT ;  /* 0x000000030600780c */ /* 0x000fc80003f05270 */
[----:B0-----:R-:W-:Y:S02]  /*1b850*/  SEL R5, RZ, 0x1, P0 ;  /* 0x00000001ff057807 */ /* 0x001fe40000000000 */
[----:B------:R-:W-:Y:S02]  /*1b860*/  SEL R6, R6, RZ, P0 ;  /* 0x000000ff06067207 */ /* 0x000fe40000000000 */
[----:B------:R-:W-:-:S03]  /*1b870*/  LOP3.LUT R5, R0, R5, RZ, 0x3c, !PT ;  /* 0x0000000500057212 */ /* 0x000fc600078e3cff */
[----:B------:R-:W-:Y:S01]  /*1b880*/  IMAD R7, R6, 0x8, R3 ;  /* 0x0000000806077824 */ /* 0x000fe200078e0203 */
[----:B------:R-:W-:-:S04]  /*1b890*/  SHF.L.U32 R0, R5, 0x1f, RZ ;  /* 0x0000001f05007819 */ /* 0x000fc800000006ff */
[----:B------:R-:W0:Y:S02]  /*1b8a0*/  SYNCS.PHASECHK.TRANS64.TRYWAIT P0, [R7+URZ], R0 ;  /* 0x00000000070075a7 */ /* 0x000e24000800017f */
[----:B0-----:R-:W-:Y:S05]  /*1b8b0*/  @!P0 BRA `(.L_x_567) ;  /* 0x0000000000c48947 */ /* 0x001fea0003800000 */
.L_x_577:
[----:B0-----:R-:W-:-:S05]  /*1b8c0*/  VIADD R0, R6, 0x1 ;  /* 0x0000000106007836 */ /* 0x001fca0000000000 */
[----:B------:R-:W-:-:S04]  /*1b8d0*/  ISETP.NE.AND P0, PT, R0, 0x3, PT ;  /* 0x000000030000780c */ /* 0x000fc80003f05270 */
[----:B------:R-:W-:Y:S02]  /*1b8e0*/  SEL R2, RZ, 0x1, P0 ;  /* 0x00000001ff027807 */ /* 0x000fe40000000000 */
[----:B------:R-:W-:Y:S02]  /*1b8f0*/  SEL R0, R0, RZ, P0 ;  /* 0x000000ff00007207 */ /* 0x000fe40000000000 */
[----:B------:R-:W-:Y:S02]  /*1b900*/  LOP3.LUT R2, R5, R2, RZ, 0x3c, !PT ;  /* 0x0000000205027212 */ /* 0x000fe400078e3cff */
[----:B------:R-:W-:Y:S02]  /*1b910*/  LEA R3, R0, R3, 0x3 ;  /* 0x0000000300037211 */ /* 0x000fe400078e18ff */
[----:B------:R-:W-:-:S07]  /*1b920*/  SHF.L.U32 R0, R2, 0x1f, RZ ;  /* 0x0000001f02007819 */ /* 0x000fce00000006ff */
.L_x_568:
[----:B0-----:R0:W1:Y:S02]  /*1b930*/  SYNCS.PHASECHK.TRANS64.TRYWAIT P0, [R3+URZ], R0 ;  /* 0x00000000030075a7 */ /* 0x001064000800017f */
[----:B-1----:R-:W-:Y:S05]  /*1b940*/  @!P0 NANOSLEEP.SYNCS 0x989680 ;  /* 0x009896800000895d */ /* 0x002fea0003900000 */
[----:B------:R-:W1:Y:S02]  /*1b950*/  @!P0 SYNCS.PHASECHK.TRANS64 P0, [R3+URZ], R0 ;  /* 0x00000000030085a7 */ /* 0x000e64000800007f */
[----:B-1----:R-:W-:Y:S05]  /*1b960*/  @!P0 BRA `(.L_x_568) ;  /* 0xfffffffc00f08947 */ /* 0x002fea000383ffff */
.L_x_564:
[----:B------:R-:W-:Y:S05]  /*1b970*/  BSYNC B0 ;  /* 0x0000000000007941 */ /* 0x000fea0003800000 */
.L_x_563:
[----:B------:R-:W-:Y:S05]  /*1b980*/  EXIT ;  /* 0x000000000000794d */ /* 0x000fea0003800000 */
.L_x_21:
[----:B-1----:R1:W2:Y:S02]  /*1b990*/  SYNCS.PHASECHK.TRANS64.TRYWAIT P1, [R4+URZ], R3 ;  /* 0x00000003040075a7 */ /* 0x0022a4000802017f */
[----:B--2---:R-:W-:Y:S05]  /*1b9a0*/  @!P1 NANOSLEEP.SYNCS 0x989680 ;  /* 0x009896800000995d */ /* 0x004fea0003900000 */
[----:B------:R-:W2:Y:S02]  /*1b9b0*/  @!P1 SYNCS.PHASECHK.TRANS64 P1, [R4+URZ], R3 ;  /* 0x00000003040095a7 */ /* 0x000ea4000802007f */
[----:B--2---:R-:W-:Y:S05]  /*1b9c0*/  @!P1 BRA `(.L_x_21) ;  /* 0xfffffffc00f09947 */ /* 0x004fea000383ffff */
[----:B------:R-:W-:Y:S05]  /*1b9d0*/  BRA `(.L_x_20) ;  /* 0xfffffe5c00487947 */ /* 0x000fea000383ffff */
.L_x_26:
[----:B-1----:R1:W2:Y:S02]  /*1b9e0*/  SYNCS.PHASECHK.TRANS64.TRYWAIT P1, [R4+URZ], R5 ;  /* 0x00000005040075a7 */ /* 0x0022a4000802017f */
[----:B--2---:R-:W-:Y:S05]  /*1b9f0*/  @!P1 NANOSLEEP.SYNCS 0x989680 ;  /* 0x009896800000995d */ /* 0x004fea0003900000 */
[----:B------:R-:W2:Y:S02]  /*1ba00*/  @!P1 SYNCS.PHASECHK.TRANS64 P1, [R4+URZ], R5 ;  /* 0x00000005040095a7 */ /* 0x000ea4000802007f */
[----:B--2---:R-:W-:Y:S05]  /*1ba10*/  @!P1 BRA `(.L_x_26) ;  /* 0xfffffffc00f09947 */ /* 0x004fea000383ffff */
[----:B------:R-:W-:Y:S05]  /*1ba20*/  BRA `(.L_x_25) ;  /* 0xfffffe9000d87947 */ /* 0x000fea000383ffff */
.L_x_551:
[----:B------:R-:W-:Y:S01]  /*1ba30*/  BSSY B1, `(.L_x_569) ;  /* 0x0000006000017945 */ /* 0x000fe20003800000 */
[----:B------:R-:W-:-:S07]  /*1ba40*/  IMAD.MOV.U32 R15, RZ, RZ, -0x1 ;  /* 0xffffffffff0f7424 */ /* 0x000fce00078e00ff */
[----:B------:R-:W-:Y:S05]  /*1ba50*/  WARPSYNC.COLLECTIVE R15, `(.L_x_570) ;  /* 0x000000000f0c7348 */ /* 0x000fea0003c00000 */
[----:B------:R-:W-:Y:S02]  /*1ba60*/  ELECT P6, UR62, PT ;  /* 0x00000000003e782f */ /* 0x000fe400038c0000 */
[----:B------:R-:W-:Y:S01]  /*1ba70*/  MOV R14, UR62 ;  /* 0x0000003e000e7c02 */ /* 0x000fe20008000f00 */
[----:B------:R-:W-:Y:S10]  /*1ba80*/  ENDCOLLECTIVE ;  /* 0x000000000000791b */ /* 0x000ff40003800000 */
.L_x_570:
[----:B------:R-:W-:Y:S05]  /*1ba90*/  BSYNC B1 ;  /* 0x0000000000017941 */ /* 0x000fea0003800000 */
.L_x_569:
[----:B------:R-:W-:Y:S05]  /*1baa0*/  BRA `(.L_x_571) ;  /* 0xfffffff000307947 */ /* 0x000fea000383ffff */
.L_x_554:
[----:B0-----:R0:W1:Y:S02]  /*1bab0*/  SYNCS.PHASECHK.TRANS64.TRYWAIT P0, [R5+URZ+0x18], R14 ;  /* 0x0000180e050075a7 */ /* 0x001064000800017f */
[----:B-1----:R-:W-:Y:S05]  /*1bac0*/  @!P0 NANOSLEEP.SYNCS 0x989680 ;  /* 0x009896800000895d */ /* 0x002fea0003900000 */
[----:B------:R-:W1:Y:S02]  /*1bad0*/  @!P0 SYNCS.PHASECHK.TRANS64 P0, [R5+URZ+0x18], R14 ;  /* 0x0000180e050085a7 */ /* 0x000e64000800007f */
[----:B-1----:R-:W-:Y:S05]  /*1bae0*/  @!P0 BRA `(.L_x_554) ;  /* 0xfffffffc00f08947 */ /* 0x002fea000383ffff */
[----:B------:R-:W-:Y:S05]  /*1baf0*/  BRA `(.L_x_572) ;  /* 0xfffffff000687947 */ /* 0x000fea000383ffff */
.L_x_562:
[----:B------:R-:W-:Y:S01]  /*1bb00*/  BSSY B0, `(.L_x_573) ;  /* 0x0000006000007945 */ /* 0x000fe20003800000 */
[----:B------:R-:W-:-:S07]  /*1bb10*/  IMAD.MOV.U32 R15, RZ, RZ, -0x1 ;  /* 0xffffffffff0f7424 */ /* 0x000fce00078e00ff */
[----:B------:R-:W-:Y:S05]  /*1bb20*/  WARPSYNC.COLLECTIVE R15, `(.L_x_574) ;  /* 0x000000000f0c7348 */ /* 0x000fea0003c00000 */
[----:B------:R-:W-:Y:S02]  /*1bb30*/  ELECT P6, UR62, PT ;  /* 0x00000000003e782f */ /* 0x000fe400038c0000 */
[----:B------:R-:W-:Y:S01]  /*1bb40*/  MOV R14, UR62 ;  /* 0x0000003e000e7c02 */ /* 0x000fe20008000f00 */
[----:B------:R-:W-:Y:S10]  /*1bb50*/  ENDCOLLECTIVE ;  /* 0x000000000000791b */ /* 0x000ff40003800000 */
.L_x_574:
[----:B------:R-:W-:Y:S05]  /*1bb60*/  BSYNC B0 ;  /* 0x0000000000007941 */ /* 0x000fea0003800000 */
.L_x_573:
[----:B------:R-:W-:Y:S05]  /*1bb70*/  BRA `(.L_x_575) ;  /* 0xfffffff800f07947 */ /* 0x000fea000383ffff */
.L_x_566:
[----:B0-----:R0:W1:Y:S02]  /*1bb80*/  SYNCS.PHASECHK.TRANS64.TRYWAIT P0, [R5+URZ], R2 ;  /* 0x00000002050075a7 */ /* 0x001064000800017f */
[----:B-1----:R-:W-:Y:S05]  /*1bb90*/  @!P0 NANOSLEEP.SYNCS 0x989680 ;  /* 0x009896800000895d */ /* 0x002fea0003900000 */
[----:B------:R-:W1:Y:S02]  /*1bba0*/  @!P0 SYNCS.PHASECHK.TRANS64 P0, [R5+URZ], R2 ;  /* 0x00000002050085a7 */ /* 0x000e64000800007f */
[----:B-1----:R-:W-:Y:S05]  /*1bbb0*/  @!P0 BRA `(.L_x_566) ;  /* 0xfffffffc00f08947 */ /* 0x002fea000383ffff */
[----:B------:R-:W-:Y:S05]  /*1bbc0*/  BRA `(.L_x_576) ;  /* 0xfffffffc00187947 */ /* 0x000fea000383ffff */
.L_x_567:
[----:B0-----:R0:W1:Y:S02]  /*1bbd0*/  SYNCS.PHASECHK.TRANS64.TRYWAIT P0, [R7+URZ], R0 ;  /* 0x00000000070075a7 */ /* 0x001064000800017f */
[----:B-1----:R-:W-:Y:S05]  /*1bbe0*/  @!P0 NANOSLEEP.SYNCS 0x989680 ;  /* 0x009896800000895d */ /* 0x002fea0003900000 */
[----:B------:R-:W1:Y:S02]  /*1bbf0*/  @!P0 SYNCS.PHASECHK.TRANS64 P0, [R7+URZ], R0 ;  /* 0x00000000070085a7 */ /* 0x000e64000800007f */
[----:B-1----:R-:W-:Y:S05]  /*1bc00*/  @!P0 BRA `(.L_x_567) ;  /* 0xfffffffc00f08947 */ /* 0x002fea000383ffff */
[----:B------:R-:W-:Y:S05]  /*1bc10*/  BRA `(.L_x_577) ;  /* 0xfffffffc00287947 */ /* 0x000fea000383ffff */
.L_x_578:
[----:B------:R-:W-:-:S00]  /*1bc20*/  BRA `(.L_x_578) ;  /* 0xfffffffc00fc7947 */ /* 0x000fc0000383ffff */
[----:B------:R-:W-:-:S00]  /*1bc30*/  NOP ;  /* 0x0000000000007918 */ /* 0x000fc00000000000 */
        /* <DEDUP_REMOVED lines=12> */
.L_x_579:


//--------------------- .nv.global.init           --------------------------
	.section	.nv.global.init,"aw",@progbits
.nv.global.init:
	.type		$str$22,@object
	.size		$str$22,($str$23 - $str$22)
$str$22:
        /*0000*/ 	.byte	0x6b, 0x5f, 0x74, 0x69, 0x6c, 0x65, 0x5f, 0x63, 0x6f, 0x75, 0x6e, 0x74, 0x20, 0x3e, 0x3d, 0x20
        /*0010*/ 	.byte	0x31, 0x00
	.type		$str$23,@object
	.size		$str$23,(__unnamed_1 - $str$23)
$str$23:
        /*0012*/ 	.byte	0x2f, 0x74, 0x6d, 0x70, 0x2f, 0x63, 0x75, 0x74, 0x6c, 0x61, 0x73, 0x73, 0x5f, 0x73, 0x77, 0x65
        /*0022*/ 	.byte	0x65, 0x70, 0x5f, 0x73, 0x72, 0x63, 0x2f, 0x69, 0x6e, 0x63, 0x6c, 0x75, 0x64, 0x65, 0x2f, 0x63
        /*0032*/ 	.byte	0x75, 0x74, 0x6c, 0x61, 0x73, 0x73, 0x2f, 0x67, 0x65, 0x6d, 0x6d, 0x2f, 0x63, 0x6f, 0x6c, 0x6c
        /*0042*/ 	.byte	0x65, 0x63, 0x74, 0x69, 0x76, 0x65, 0x2f, 0x73, 0x6d, 0x39, 0x30, 0x5f, 0x6d, 0x6d, 0x61, 0x5f
        /*0052*/ 	.byte	0x74, 0x6d, 0x61, 0x5f, 0x67, 0x6d, 0x6d, 0x61, 0x5f, 0x73, 0x73, 0x5f, 0x77, 0x61, 0x72, 0x70
        /*0062*/ 	.byte	0x73, 0x70, 0x65, 0x63, 0x69, 0x61, 0x6c, 0x69, 0x7a, 0x65, 0x64, 0x2e, 0x68, 0x70, 0x70, 0x00
	.type		__unnamed_1,@object
	.size		__unnamed_1,(.L_0 - __unnamed_1)
__unnamed_1:
        /* <DEDUP_REMOVED lines=182> */
        /*0bd2*/ 	.byte	0x5d, 0x00
.L_0:


//--------------------- .nv.shared._ZN7cutlass13device_kernelINS_4gemm6kernel13GemmUniversalIN4cute5tupleIJiiiiEEENS1_10collective13CollectiveMmaINS1_34MainloopSm90TmaGmmaWarpSpecializedILi3ENS5_IJNS4_1CILi4EEENSA_ILi1EEESC_EEENS1_35KernelTmaWarpSpecializedCooperativeEEENS5_IJNSA_ILi256EEESG_NSA_ILi64EEEEEENS_10bfloat16_tENS5_IJlSC_lEEESJ_SK_NS4_8TiledMMAINS4_8MMA_AtomIJNS4_4SM904GMMA28MMA_64x256x16_F32BF16BF16_SSILNSO_5MajorE0ELSQ_0ELNSO_7ScaleInE1ELSR_1EEEEEENS4_6LayoutINS5_IJNSA_ILi2EEESC_SC_EEENS5_IJSC_NSA_ILi0EEESX_EEEEENS5_IJNS4_10UnderscoreES10_S10_EEEEENS4_13SM90_TMA_LOADENS4_14ComposedLayoutINS4_7SwizzleILi3ELi4ELi3EEENS4_18smem_ptr_flag_bitsILi16EEENSU_INS5_IJNSA_ILi8EEESH_EEENS5_IJSH_SC_EEEEEEEvNS4_8identityENS4_23SM90_TMA_LOAD_MULTICASTES1D_vS1E_EENS_8epilogue10collective6detail29Sm90TmaWarpSpecializedAdapterINS1I_15DefaultEpilogueISJ_SK_SK_NS1H_6thread17LinearCombinationISJ_Li1EffLNS1M_9ScaleType4KindE0ELNS_15FloatRoundStyleE2ESJ_EENS1_15EpilogueDefaultEEEEEvvEEEEvNT_6ParamsE --------------------------
	.section	.nv.shared._ZN7cutlass13device_kernelINS_4gemm6kernel13GemmUniversalIN4cute5tupleIJiiiiEEENS1_10collective13CollectiveMmaINS1_34MainloopSm90TmaGmmaWarpSpecializedILi3ENS5_IJNS4_1CILi4EEENSA_ILi1EEESC_EEENS1_35KernelTmaWarpSpecializedCooperativeEEENS5_IJNSA_ILi256EEESG_NSA_ILi64EEEEEENS_10bfloat16_tENS5_IJlSC_lEEESJ_SK_NS4_8TiledMMAINS4_8MMA_AtomIJNS4_4SM904GMMA28MMA_64x256x16_F32BF16BF16_SSILNSO_5MajorE0ELSQ_0ELNSO_7ScaleInE1ELSR_1EEEEEENS4_6LayoutINS5_IJNSA_ILi2EEESC_SC_EEENS5_IJSC_NSA_ILi0EEESX_EEEEENS5_IJNS4_10UnderscoreES10_S10_EEEEENS4_13SM90_TMA_LOADENS4_14ComposedLayoutINS4_7SwizzleILi3ELi4ELi3EEENS4_18smem_ptr_flag_bitsILi16EEENSU_INS5_IJNSA_ILi8EEESH_EEENS5_IJSH_SC_EEEEEEEvNS4_8identityENS4_23SM90_TMA_LOAD_MULTICASTES1D_vS1E_EENS_8epilogue10collective6detail29Sm90TmaWarpSpecializedAdapterINS1I_15DefaultEpilogueISJ_SK_SK_NS1H_6thread17LinearCombinationISJ_Li1EffLNS1M_9ScaleType4KindE0ELNS_15FloatRoundStyleE2ESJ_EENS1_15EpilogueDefaultEEEEEvvEEEEvNT_6ParamsE,"aw",@nobits
	.sectionflags	@""
	.align	16
	.zero		1024


//--------------------- .nv.shared.reserved.0     --------------------------
	.section	.nv.shared.reserved.0,"aw",@nobits
	.weak		__nv_reservedSMEM_offset_0_alias
	.size		__nv_reservedSMEM_offset_0_alias, 0, 0
	.other		__nv_reservedSMEM_offset_0_alias,@"STO_CUDA_RESERVED_SHARED STV_DEFAULT"
__nv_reservedSMEM_offset_0_alias:
	.zero		0


//--------------------- .nv.global                --------------------------
	.section	.nv.global,"aw",@nobits
.nv.global:
	.type		_ZN40_INTERNAL_60a63b65_4_k_cu_f955e5bc_157234cute1_E,@object
	.size		_ZN40_INTERNAL_60a63b65_4_k_cu_f955e5bc_157234cute1_E,(_ZN40_INTERNAL_60a63b65_4_k_cu_f955e5bc_157234cuda3std3__45__cpo6cbeginE - _ZN40_INTERNAL_60a63b65_4_k_cu_f955e5bc_157234cute1_E)
_ZN40_INTERNAL_60a63b65_4_k_cu_f955e5bc_157234cute1_E:
	.zero		1
	.type		_ZN40_INTERNAL_60a63b65_4_k_cu_f955e5bc_157234cuda3std3__45__cpo6cbeginE,@object
	.size		_ZN40_INTERNAL_60a63b65_4_k_cu_f955e5bc_157234cuda3std3__45__cpo6cbeginE,(_ZN40_INTERNAL_60a63b65_4_k_cu_f955e5bc_157234cuda3std3__48in_placeE - _ZN40_INTERNAL_60a63b65_4_k_cu_f955e5bc_157234cuda3std3__45__cpo6cbeginE)
_ZN40_INTERNAL_60a63b65_4_k_cu_f955e5bc_157234cuda3std3__45__cpo6cbeginE:
	.zero		1
	.type		_ZN40_INTERNAL_60a63b65_4_k_cu_f955e5bc_157234cuda3std3__48in_placeE,@object
	.size		_ZN40_INTERNAL_60a63b65_4_k_cu_f955e5bc_157234cuda3std3__48in_placeE,(_ZN40_INTERNAL_60a63b65_4_k_cu_f955e5bc_157234cuda3std6ranges3__45__cpo9iter_moveE - _ZN40_INTERNAL_60a63b65_4_k_cu_f955e5bc_157234cuda3std3__48in_placeE)
_ZN40_INTERNAL_60a63b65_4_k_cu_f955e5bc_157234cuda3std3__48in_placeE:
	.zero		1
	.type		_ZN40_INTERNAL_60a63b65_4_k_cu_f955e5bc_157234cuda3std6ranges3__45__cpo9iter_moveE,@object
	.size		_ZN40_INTERNAL_60a63b65_4_k_cu_f955e5bc_157234cuda3std6ranges3__45__cpo9iter_moveE,(_ZN40_INTERNAL_60a63b65_4_k_cu_f955e5bc_157234cuda3std3__45__cpo5beginE - _ZN40_INTERNAL_60a63b65_4_k_cu_f955e5bc_157234cuda3std6ranges3__45__cpo9iter_moveE)
_ZN40_INTERNAL_60a63b65_4_k_cu_f955e5bc_157234cuda3std6ranges3__45__cpo9iter_moveE:
	.zero		1
	.type		_ZN40_INTERNAL_60a63b65_4_k_cu_f955e5bc_157234cuda3std3__45__cpo5beginE,@object
	.size		_ZN40_INTERNAL_60a63b65_4_k_cu_f955e5bc_157234cuda3std3__45__cpo5beginE,(_ZN40_INTERNAL_60a63b65_4_k_cu_f955e5bc_157234cuda3std3__442_GLOBAL__N__60a63b65_4_k_cu_f955e5bc_157236ignoreE - _ZN40_INTERNAL_60a63b65_4_k_cu_f955e5bc_157234cuda3std3__45__cpo5beginE)
_ZN40_INTERNAL_60a63b65_4_k_cu_f955e5bc_157234cuda3std3__45__cpo5beginE:
	.zero		1
	.type		_ZN40_INTERNAL_60a63b65_4_k_cu_f955e5bc_157234cuda3std3__442_GLOBAL__N__60a63b65_4_k_cu_f955e5bc_157236ignoreE,@object
	.size		_ZN40_INTERNAL_60a63b65_4_k_cu_f955e5bc_157234cuda3std3__442_GLOBAL__N__60a63b65_4_k_cu_f955e5bc_157236ignoreE,(_ZN40_INTERNAL_60a63b65_4_k_cu_f955e5bc_157234cute7productE - _ZN40_INTERNAL_60a63b65_4_k_cu_f955e5bc_157234cuda3std3__442_GLOBAL__N__60a63b65_4_k_cu_f955e5bc_157236ignoreE)
_ZN40_INTERNAL_60a63b65_4_k_cu_f955e5bc_157234cuda3std3__442_GLOBAL__N__60a63b65_4_k_cu_f955e5bc_157236ignoreE:
	.zero		1
	.type		_ZN40_INTERNAL_60a63b65_4_k_cu_f955e5bc_157234cute7productE,@object
	.size		_ZN40_INTERNAL_60a63b65_4_k_cu_f955e5bc_157234cute7productE,(_ZN40_INTERNAL_60a63b65_4_k_cu_f955e5bc_157234cuda3std3__45__cpo3endE - _ZN40_INTERNAL_60a63b65_4_k_cu_f955e5bc_157234cute7productE)
_ZN40_INTERNAL_60a63b65_4_k_cu_f955e5bc_157234cute7productE:
	.zero		1
	.type		_ZN40_INTERNAL_60a63b65_4_k_cu_f955e5bc_157234cuda3std3__45__cpo3endE,@object
	.size		_ZN40_INTERNAL_60a63b65_4_k_cu_f955e5bc_157234cuda3std3__45__cpo3endE,(_ZN40_INTERNAL_60a63b65_4_k_cu_f955e5bc_157234cuda3std3__419piecewise_constructE - _ZN40_INTERNAL_60a63b65_4_k_cu_f955e5bc_157234cuda3std3__45__cpo3endE)
_ZN40_INTERNAL_60a63b65_4_k_cu_f955e5bc_157234cuda3std3__45__cpo3endE:
	.zero		1
	.type		_ZN40_INTERNAL_60a63b65_4_k_cu_f955e5bc_157234cuda3std3__419piecewise_constructE,@object
	.size		_ZN40_INTERNAL_60a63b65_4_k_cu_f955e5bc_157234cuda3std3__419piecewise_constructE,(_ZN40_INTERNAL_60a63b65_4_k_cu_f955e5bc_157234cuda3std3__45__cpo4cendE - _ZN40_INTERNAL_60a63b65_4_k_cu_f955e5bc_157234cuda3std3__419piecewise_constructE)
_ZN40_INTERNAL_60a63b65_4_k_cu_f955e5bc_157234cuda3std3__419piecewise_constructE:
	.zero		1
	.type		_ZN40_INTERNAL_60a63b65_4_k_cu_f955e5bc_157234cuda3std3__45__cpo4cendE,@object
	.size		_ZN40_INTERNAL_60a63b65_4_k_cu_f955e5bc_157234cuda3std3__45__cpo4cendE,(_ZN40_INTERNAL_60a63b65_4_k_cu_f955e5bc_157234cuda3std6ranges3__45__cpo4swapE - _ZN40_INTERNAL_60a63b65_4_k_cu_f955e5bc_157234cuda3std3__45__cpo4cendE)
_ZN40_INTERNAL_60a63b65_4_k_cu_f955e5bc_157234cuda3std3__45__cpo4cendE:
	.zero		1
	.type		_ZN40_INTERNAL_60a63b65_4_k_cu_f955e5bc_157234cuda3std6ranges3__45__cpo4swapE,@object
	.size		_ZN40_INTERNAL_60a63b65_4_k_cu_f955e5bc_157234cuda3std6ranges3__45__cpo4swapE,(.L_8 - _ZN40_INTERNAL_60a63b65_4_k_cu_f955e5bc_157234cuda3std6ranges3__45__cpo4swapE)
_ZN40_INTERNAL_60a63b65_4_k_cu_f955e5bc_157234cuda3std6ranges3__45__cpo4swapE:
	.zero		1
.L_8:


//--------------------- .nv.constant0._ZN7cutlass13device_kernelINS_4gemm6kernel13GemmUniversalIN4cute5tupleIJiiiiEEENS1_10collective13CollectiveMmaINS1_34MainloopSm90TmaGmmaWarpSpecializedILi3ENS5_IJNS4_1CILi4EEENSA_ILi1EEESC_EEENS1_35KernelTmaWarpSpecializedCooperativeEEENS5_IJNSA_ILi256EEESG_NSA_ILi64EEEEEENS_10bfloat16_tENS5_IJlSC_lEEESJ_SK_NS4_8TiledMMAINS4_8MMA_AtomIJNS4_4SM904GMMA28MMA_64x256x16_F32BF16BF16_SSILNSO_5MajorE0ELSQ_0ELNSO_7ScaleInE1ELSR_1EEEEEENS4_6LayoutINS5_IJNSA_ILi2EEESC_SC_EEENS5_IJSC_NSA_ILi0EEESX_EEEEENS5_IJNS4_10UnderscoreES10_S10_EEEEENS4_13SM90_TMA_LOADENS4_14ComposedLayoutINS4_7SwizzleILi3ELi4ELi3EEENS4_18smem_ptr_flag_bitsILi16EEENSU_INS5_IJNSA_ILi8EEESH_EEENS5_IJSH_SC_EEEEEEEvNS4_8identityENS4_23SM90_TMA_LOAD_MULTICASTES1D_vS1E_EENS_8epilogue10collective6detail29Sm90TmaWarpSpecializedAdapterINS1I_15DefaultEpilogueISJ_SK_SK_NS1H_6thread17LinearCombinationISJ_Li1EffLNS1M_9ScaleType4KindE0ELNS_15FloatRoundStyleE2ESJ_EENS1_15EpilogueDefaultEEEEEvvEEEEvNT_6ParamsE --------------------------
	.section	.nv.constant0._ZN7cutlass13device_kernelINS_4gemm6kernel13GemmUniversalIN4cute5tupleIJiiiiEEENS1_10collective13CollectiveMmaINS1_34MainloopSm90TmaGmmaWarpSpecializedILi3ENS5_IJNS4_1CILi4EEENSA_ILi1EEESC_EEENS1_35KernelTmaWarpSpecializedCooperativeEEENS5_IJNSA_ILi256EEESG_NSA_ILi64EEEEEENS_10bfloat16_tENS5_IJlSC_lEEESJ_SK_NS4_8TiledMMAINS4_8MMA_AtomIJNS4_4SM904GMMA28MMA_64x256x16_F32BF16BF16_SSILNSO_5MajorE0ELSQ_0ELNSO_7ScaleInE1ELSR_1EEEEEENS4_6LayoutINS5_IJNSA_ILi2EEESC_SC_EEENS5_IJSC_NSA_ILi0EEESX_EEEEENS5_IJNS4_10UnderscoreES10_S10_EEEEENS4_13SM90_TMA_LOADENS4_14ComposedLayoutINS4_7SwizzleILi3ELi4ELi3EEENS4_18smem_ptr_flag_bitsILi16EEENSU_INS5_IJNSA_ILi8EEESH_EEENS5_IJSH_SC_EEEEEEEvNS4_8identityENS4_23SM90_TMA_LOAD_MULTICASTES1D_vS1E_EENS_8epilogue10collective6detail29Sm90TmaWarpSpecializedAdapterINS1I_15DefaultEpilogueISJ_SK_SK_NS1H_6thread17LinearCombinationISJ_Li1EffLNS1M_9ScaleType4KindE0ELNS_15FloatRoundStyleE2ESJ_EENS1_15EpilogueDefaultEEEEEvvEEEEvNT_6ParamsE,"a",@progbits
	.sectionflags	@""
	.align	4
.nv.constant0._ZN7cutlass13device_kernelINS_4gemm6kernel13GemmUniversalIN4cute5tupleIJiiiiEEENS1_10collective13CollectiveMmaINS1_34MainloopSm90TmaGmmaWarpSpecializedILi3ENS5_IJNS4_1CILi4EEENSA_ILi1EEESC_EEENS1_35KernelTmaWarpSpecializedCooperativeEEENS5_IJNSA_ILi256EEESG_NSA_ILi64EEEEEENS_10bfloat16_tENS5_IJlSC_lEEESJ_SK_NS4_8TiledMMAINS4_8MMA_AtomIJNS4_4SM904GMMA28MMA_64x256x16_F32BF16BF16_SSILNSO_5MajorE0ELSQ_0ELNSO_7ScaleInE1ELSR_1EEEEEENS4_6LayoutINS5_IJNSA_ILi2EEESC_SC_EEENS5_IJSC_NSA_ILi0EEESX_EEEEENS5_IJNS4_10UnderscoreES10_S10_EEEEENS4_13SM90_TMA_LOADENS4_14ComposedLayoutINS4_7SwizzleILi3ELi4ELi3EEENS4_18smem_ptr_flag_bitsILi16EEENSU_INS5_IJNSA_ILi8EEESH_EEENS5_IJSH_SC_EEEEEEEvNS4_8identityENS4_23SM90_TMA_LOAD_MULTICASTES1D_vS1E_EENS_8epilogue10collective6detail29Sm90TmaWarpSpecializedAdapterINS1I_15DefaultEpilogueISJ_SK_SK_NS1H_6thread17LinearCombinationISJ_Li1EffLNS1M_9ScaleType4KindE0ELNS_15FloatRoundStyleE2ESJ_EENS1_15EpilogueDefaultEEEEEvvEEEEvNT_6ParamsE:
	.zero		1664


//--------------------- SYMBOLS --------------------------

	.type		.nv.reservedSmem.offset0,@object
	.size		.nv.reservedSmem.offset0,0x4
	.type		__assertfail,@function
